	.target	sm_90a

	.elftype	@"ET_EXEC"


//--------------------- .note.nv.tkinfo           --------------------------
	.section	.note.nv.tkinfo,"",@"SHT_NOTE"
	.sectionflags	@"SHF_NOTE_NV_TKINFO"
	.tkinfo
        /*0018*/ 	.word	0x00000002
        /*0030*/ 	.string	""
        /*0030*/ 	.string	"ptxas"
        /*0030*/ 	.string	"Cuda compilation tools, release 13.0, V13.0.88"
        /*0030*/ 	.string	"Build cuda_13.0.r13.0/compiler.36424714_0"
        /*0030*/ 	.string	"-arch sm_90a -m 64 "



//--------------------- .note.nv.cuinfo           --------------------------
	.section	.note.nv.cuinfo,"",@"SHT_NOTE"
	.sectionflags	@"SHF_NOTE_NV_CUINFO"
        /*0018*/ 	.short	0x0002
        /*001a*/ 	.short	0x005a
        /*001c*/ 	.short	0x0082
	.zero		2


//--------------------- .nv.info                  --------------------------
	.section	.nv.info,"",@"SHT_CUDA_INFO"
	.align	4


	//----- nvinfo : EIATTR_REGCOUNT
	.align		4
        /*0000*/ 	.byte	0x04, 0x2f
        /*0002*/ 	.short	(.L_15 - .L_14)
	.align		4
.L_14:
        /*0004*/ 	.word	index@(_ZN7cutlass13device_kernelINS_4gemm6kernel13GemmUniversalIN4cute5tupleIJiiiiEEENS1_10collective13CollectiveMmaINS1_34MainloopSm90TmaGmmaWarpSpecializedILi14ENS5_IJNS4_1CILi2EEENSA_ILi1EEESC_EEENS1_35KernelTmaWarpSpecializedCooperativeEEENS5_IJNSA_ILi256EEESG_NSA_ILi32EEEEEEaNS5_IJlSC_lEEEaSJ_NS4_8TiledMMAINS4_8MMA_AtomIJNS4_4SM904GMMA27MMA_64x256x32_S32S8S8_SS_TNEEEENS4_6LayoutISD_NS5_IJSC_NSA_ILi0EEESR_EEEEENS5_IJNS4_10UnderscoreESU_SU_EEEEENS4_13SM90_TMA_LOADENS4_14ComposedLayoutINS4_7SwizzleILi1ELi4ELi3EEENS4_18smem_ptr_flag_bitsILi8EEENSQ_INS5_IJNSA_ILi8EEESH_EEENS5_IJSH_SC_EEEEEEEvNS4_8identityENS4_23SM90_TMA_LOAD_MULTICASTES17_vS18_EENS_8epilogue10collective6detail29Sm90TmaWarpSpecializedAdapterINS1C_15DefaultEpilogueIaSJ_SJ_NS1B_6thread17LinearCombinationIaLi1EiiLNS1G_9ScaleType4KindE0ELNS_15FloatRoundStyleE2EaEENS1_15EpilogueDefaultEEEEEvvEEEEvNT_6ParamsE)
        /*0008*/ 	.word	0x000000a8


	//----- nvinfo : EIATTR_FRAME_SIZE
	.align		4
.L_15:
        /*000c*/ 	.byte	0x04, 0x11
        /*000e*/ 	.short	(.L_17 - .L_16)
	.align		4
.L_16:
        /*0010*/ 	.word	index@(_ZN7cutlass13device_kernelINS_4gemm6kernel13GemmUniversalIN4cute5tupleIJiiiiEEENS1_10collective13CollectiveMmaINS1_34MainloopSm90TmaGmmaWarpSpecializedILi14ENS5_IJNS4_1CILi2EEENSA_ILi1EEESC_EEENS1_35KernelTmaWarpSpecializedCooperativeEEENS5_IJNSA_ILi256EEESG_NSA_ILi32EEEEEEaNS5_IJlSC_lEEEaSJ_NS4_8TiledMMAINS4_8MMA_AtomIJNS4_4SM904GMMA27MMA_64x256x32_S32S8S8_SS_TNEEEENS4_6LayoutISD_NS5_IJSC_NSA_ILi0EEESR_EEEEENS5_IJNS4_10UnderscoreESU_SU_EEEEENS4_13SM90_TMA_LOADENS4_14ComposedLayoutINS4_7SwizzleILi1ELi4ELi3EEENS4_18smem_ptr_flag_bitsILi8EEENSQ_INS5_IJNSA_ILi8EEESH_EEENS5_IJSH_SC_EEEEEEEvNS4_8identityENS4_23SM90_TMA_LOAD_MULTICASTES17_vS18_EENS_8epilogue10collective6detail29Sm90TmaWarpSpecializedAdapterINS1C_15DefaultEpilogueIaSJ_SJ_NS1B_6thread17LinearCombinationIaLi1EiiLNS1G_9ScaleType4KindE0ELNS_15FloatRoundStyleE2EaEENS1_15EpilogueDefaultEEEEEvvEEEEvNT_6ParamsE)
        /*0014*/ 	.word	0x000002c0


	//----- nvinfo : EIATTR_MIN_STACK_SIZE
	.align		4
.L_17:
        /*0018*/ 	.byte	0x04, 0x12
        /*001a*/ 	.short	(.L_19 - .L_18)
	.align		4
.L_18:
        /*001c*/ 	.word	index@(_ZN7cutlass13device_kernelINS_4gemm6kernel13GemmUniversalIN4cute5tupleIJiiiiEEENS1_10collective13CollectiveMmaINS1_34MainloopSm90TmaGmmaWarpSpecializedILi14ENS5_IJNS4_1CILi2EEENSA_ILi1EEESC_EEENS1_35KernelTmaWarpSpecializedCooperativeEEENS5_IJNSA_ILi256EEESG_NSA_ILi32EEEEEEaNS5_IJlSC_lEEEaSJ_NS4_8TiledMMAINS4_8MMA_AtomIJNS4_4SM904GMMA27MMA_64x256x32_S32S8S8_SS_TNEEEENS4_6LayoutISD_NS5_IJSC_NSA_ILi0EEESR_EEEEENS5_IJNS4_10UnderscoreESU_SU_EEEEENS4_13SM90_TMA_LOADENS4_14ComposedLayoutINS4_7SwizzleILi1ELi4ELi3EEENS4_18smem_ptr_flag_bitsILi8EEENSQ_INS5_IJNSA_ILi8EEESH_EEENS5_IJSH_SC_EEEEEEEvNS4_8identityENS4_23SM90_TMA_LOAD_MULTICASTES17_vS18_EENS_8epilogue10collective6detail29Sm90TmaWarpSpecializedAdapterINS1C_15DefaultEpilogueIaSJ_SJ_NS1B_6thread17LinearCombinationIaLi1EiiLNS1G_9ScaleType4KindE0ELNS_15FloatRoundStyleE2EaEENS1_15EpilogueDefaultEEEEEvvEEEEvNT_6ParamsE)
        /*0020*/ 	.word	0x000002c0
.L_19:


//--------------------- .nv.compat                --------------------------
	.section	.nv.compat,"",@"SHT_CUDA_COMPAT_INFO"
	.align	4
        /*0000*/ 	.byte	0x02, 0x09, 0x01, 0x00, 0x02, 0x02, 0x04, 0x00, 0x02, 0x05, 0x05, 0x00, 0x03, 0x07, 0x01, 0x01
        /*0010*/ 	.byte	0x02, 0x03, 0x01, 0x00, 0x02, 0x06, 0x01, 0x00, 0x04, 0x0b, 0x08, 0x00, 0x00, 0x00, 0x00, 0x00
        /*0020*/ 	.byte	0x00, 0x00, 0x00, 0x00


//--------------------- .nv.info._ZN7cutlass13device_kernelINS_4gemm6kernel13GemmUniversalIN4cute5tupleIJiiiiEEENS1_10collective13CollectiveMmaINS1_34MainloopSm90TmaGmmaWarpSpecializedILi14ENS5_IJNS4_1CILi2EEENSA_ILi1EEESC_EEENS1_35KernelTmaWarpSpecializedCooperativeEEENS5_IJNSA_ILi256EEESG_NSA_ILi32EEEEEEaNS5_IJlSC_lEEEaSJ_NS4_8TiledMMAINS4_8MMA_AtomIJNS4_4SM904GMMA27MMA_64x256x32_S32S8S8_SS_TNEEEENS4_6LayoutISD_NS5_IJSC_NSA_ILi0EEESR_EEEEENS5_IJNS4_10UnderscoreESU_SU_EEEEENS4_13SM90_TMA_LOADENS4_14ComposedLayoutINS4_7SwizzleILi1ELi4ELi3EEENS4_18smem_ptr_flag_bitsILi8EEENSQ_INS5_IJNSA_ILi8EEESH_EEENS5_IJSH_SC_EEEEEEEvNS4_8identityENS4_23SM90_TMA_LOAD_MULTICASTES17_vS18_EENS_8epilogue10collective6detail29Sm90TmaWarpSpecializedAdapterINS1C_15DefaultEpilogueIaSJ_SJ_NS1B_6thread17LinearCombinationIaLi1EiiLNS1G_9ScaleType4KindE0ELNS_15FloatRoundStyleE2EaEENS1_15EpilogueDefaultEEEEEvvEEEEvNT_6ParamsE --------------------------
	.section	.nv.info._ZN7cutlass13device_kernelINS_4gemm6kernel13GemmUniversalIN4cute5tupleIJiiiiEEENS1_10collective13CollectiveMmaINS1_34MainloopSm90TmaGmmaWarpSpecializedILi14ENS5_IJNS4_1CILi2EEENSA_ILi1EEESC_EEENS1_35KernelTmaWarpSpecializedCooperativeEEENS5_IJNSA_ILi256EEESG_NSA_ILi32EEEEEEaNS5_IJlSC_lEEEaSJ_NS4_8TiledMMAINS4_8MMA_AtomIJNS4_4SM904GMMA27MMA_64x256x32_S32S8S8_SS_TNEEEENS4_6LayoutISD_NS5_IJSC_NSA_ILi0EEESR_EEEEENS5_IJNS4_10UnderscoreESU_SU_EEEEENS4_13SM90_TMA_LOADENS4_14ComposedLayoutINS4_7SwizzleILi1ELi4ELi3EEENS4_18smem_ptr_flag_bitsILi8EEENSQ_INS5_IJNSA_ILi8EEESH_EEENS5_IJSH_SC_EEEEEEEvNS4_8identityENS4_23SM90_TMA_LOAD_MULTICASTES17_vS18_EENS_8epilogue10collective6detail29Sm90TmaWarpSpecializedAdapterINS1C_15DefaultEpilogueIaSJ_SJ_NS1B_6thread17LinearCombinationIaLi1EiiLNS1G_9ScaleType4KindE0ELNS_15FloatRoundStyleE2EaEENS1_15EpilogueDefaultEEEEEvvEEEEvNT_6ParamsE,"",@"SHT_CUDA_INFO"
	.sectionflags	@""
	.align	4


	//----- nvinfo : EIATTR_CUDA_API_VERSION
	.align		4
        /*0000*/ 	.byte	0x04, 0x37
        /*0002*/ 	.short	(.L_21 - .L_20)
.L_20:
        /*0004*/ 	.word	0x00000082


	//----- nvinfo : EIATTR_KPARAM_INFO
	.align		4
.L_21:
        /*0008*/ 	.byte	0x04, 0x17
        /*000a*/ 	.short	(.L_23 - .L_22)
.L_22:
        /*000c*/ 	.word	0x00000000
        /*0010*/ 	.short	0x0000
        /*0012*/ 	.short	0x0070
        /*0014*/ 	.byte	0x00, 0xf0, 0x01, 0x10


	//----- nvinfo : EIATTR_SPARSE_MMA_MASK
	.align		4
.L_23:
        /*0018*/ 	.byte	0x03, 0x50
        /*001a*/ 	.short	0x0000


	//----- nvinfo : EIATTR_MAXREG_COUNT
	.align		4
        /*001c*/ 	.byte	0x03, 0x1b
        /*001e*/ 	.short	0x00a8


	//----- nvinfo : EIATTR_NUM_BARRIERS
	.align		4
        /*0020*/ 	.byte	0x02, 0x4c
        /*0022*/ 	.byte	0x01
	.zero		1


	//----- nvinfo : EIATTR_EXTERNS
	.align		4
        /*0024*/ 	.byte	0x04, 0x0f
        /*0026*/ 	.short	(.L_25 - .L_24)


	//   ....[0]....
	.align		4
.L_24:
        /*0028*/ 	.word	index@(__assertfail)


	//----- nvinfo : EIATTR_ANNOTATIONS
	.align		4
.L_25:
        /*002c*/ 	.byte	0x04, 0x55
        /*002e*/ 	.short	(.L_27 - .L_26)


	//   ....[0]....
.L_26:
        /*0030*/ 	.word	0x00000001
        /*0034*/ 	.byte	0x60, 0x0b, 0x00, 0x00, 0x01, 0x00, 0x00, 0x00, 0x80, 0x0b, 0x00, 0x00, 0x01, 0x00, 0x00, 0x00
        /* <DEDUP_REMOVED lines=251> */
        /*0ff4*/ 	.byte	0xb0, 0x1a, 0x01, 0x00, 0x01, 0x00, 0x00, 0x00, 0xd0, 0x1a, 0x01, 0x00


	//----- nvinfo : EIATTR_MERCURY_ISA_VERSION
	.align		4
.L_27:
        /*1000*/ 	.byte	0x03, 0x5f
        /*1002*/ 	.short	0x0101


	//----- nvinfo : EIATTR_INT_WARP_WIDE_INSTR_OFFSETS
	.align		4
        /*1004*/ 	.byte	0x04, 0x31
        /*1006*/ 	.short	(.L_29 - .L_28)


	//   ....[0]....
.L_28:
        /*1008*/ 	.word	0x000006f0


	//   ....[1]....
        /*100c*/ 	.word	0x00000700


	//   ....[2]....
        /*1010*/ 	.word	0x00000880


	//----- nvinfo : EIATTR_COOP_GROUP_MASK_REGIDS
	.align		4
.L_29:
        /*1014*/ 	.byte	0x04, 0x29
        /*1016*/ 	.short	(.L_31 - .L_30)


	//   ....[0]....
.L_30:
        /*1018*/ 	.word	0xffffffff


	//   ....[1]....
        /*101c*/ 	.word	0xffffffff


	//   ....[2]....
        /*1020*/ 	.word	0xffffffff


	//   ....[3]....
        /*1024*/ 	.word	0xffffffff


	//   ....[4]....
        /*1028*/ 	.word	0xffffffff


	//   ....[5]....
        /*102c*/ 	.word	0xffffffff


	//----- nvinfo : EIATTR_COOP_GROUP_INSTR_OFFSETS
	.align		4
.L_31:
        /*1030*/ 	.byte	0x04, 0x28
        /*1032*/ 	.short	(.L_33 - .L_32)


	//   ....[0]....
.L_32:
        /*1034*/ 	.word	0x00000070


	//   ....[1]....
        /*1038*/ 	.word	0x00000080


	//   ....[2]....
        /*103c*/ 	.word	0x000001a0


	//   ....[3]....
        /*1040*/ 	.word	0x00000540


	//   ....[4]....
        /*1044*/ 	.word	0x000009b0


	//   ....[5]....
        /*1048*/ 	.word	0x00001580


	//----- nvinfo : EIATTR_REG_RECONFIG
	.align		4
.L_33:
        /*104c*/ 	.byte	0x01, 0x54
	.zero		2


	//----- nvinfo : EIATTR_SYSCALL_OFFSETS
	.align		4
        /*1050*/ 	.byte	0x04, 0x46
        /*1052*/ 	.short	(.L_35 - .L_34)


	//   ....[0]....
.L_34:
        /*1054*/ 	.word	0x00001740


	//----- nvinfo : EIATTR_MBARRIER_INSTR_OFFSETS
	.align		4
.L_35:
        /*1058*/ 	.byte	0x04, 0x39
        /*105a*/ 	.short	(.L_37 - .L_36)


	//   ....[0]....
.L_36:
        /*105c*/ 	.word	0x00000340
        /*1060*/ 	.word	0x000000ff
        /*1064*/ 	.word	0x00000000
        /*1068*/ 	.short	0x0100
        /*106a*/ 	.byte	0x08
	.zero		1


	//   ....[1]....
        /*106c*/ 	.word	0x00000350
        /*1070*/ 	.word	0x000000ff
        /*1074*/ 	.word	0x00000070
        /*1078*/ 	.short	0x0100
        /*107a*/ 	.byte	0x08
	.zero		1


	//   ....[2]....
        /*107c*/ 	.word	0x00000360
        /*1080*/ 	.word	0x000000ff
        /*1084*/ 	.word	0x00000008
        /*1088*/ 	.short	0x0100
        /*108a*/ 	.byte	0x08
	.zero		1


	//   ....[3]....
        /*108c*/ 	.word	0x00000370
        /*1090*/ 	.word	0x000000ff
        /*1094*/ 	.word	0x00000078
        /*1098*/ 	.short	0x0100
        /*109a*/ 	.byte	0x08
	.zero		1


	//   ....[4]....
        /*109c*/ 	.word	0x00000380
        /*10a0*/ 	.word	0x000000ff
        /*10a4*/ 	.word	0x00000010
        /*10a8*/ 	.short	0x0100
        /*10aa*/ 	.byte	0x08
	.zero		1


	//   ....[5]....
        /*10ac*/ 	.word	0x00000390
        /*10b0*/ 	.word	0x000000ff
        /*10b4*/ 	.word	0x00000080
        /*10b8*/ 	.short	0x0100
        /*10ba*/ 	.byte	0x08
	.zero		1


	//   ....[6]....
        /*10bc*/ 	.word	0x000003a0
        /*10c0*/ 	.word	0x000000ff
        /*10c4*/ 	.word	0x00000018
        /*10c8*/ 	.short	0x0100
        /*10ca*/ 	.byte	0x08
	.zero		1


	//   ....[7]....
        /*10cc*/ 	.word	0x000003b0
        /*10d0*/ 	.word	0x000000ff
        /*10d4*/ 	.word	0x00000088
        /*10d8*/ 	.short	0x0100
        /*10da*/ 	.byte	0x08
	.zero		1


	//   ....[8]....
        /*10dc*/ 	.word	0x000003c0
        /*10e0*/ 	.word	0x000000ff
        /*10e4*/ 	.word	0x00000020
        /*10e8*/ 	.short	0x0100
        /*10ea*/ 	.byte	0x08
	.zero		1


	//   ....[9]....
        /*10ec*/ 	.word	0x000003d0
        /*10f0*/ 	.word	0x000000ff
        /*10f4*/ 	.word	0x00000090
        /*10f8*/ 	.short	0x0100
        /*10fa*/ 	.byte	0x08
	.zero		1


	//   ....[10]....
        /*10fc*/ 	.word	0x000003e0
        /*1100*/ 	.word	0x000000ff
        /*1104*/ 	.word	0x00000028
        /*1108*/ 	.short	0x0100
        /*110a*/ 	.byte	0x08
	.zero		1


	//   ....[11]....
        /*110c*/ 	.word	0x000003f0
        /*1110*/ 	.word	0x000000ff
        /*1114*/ 	.word	0x00000098
        /*1118*/ 	.short	0x0100
        /*111a*/ 	.byte	0x08
	.zero		1


	//   ....[12]....
        /*111c*/ 	.word	0x00000400
        /*1120*/ 	.word	0x000000ff
        /*1124*/ 	.word	0x00000030
        /*1128*/ 	.short	0x0100
        /*112a*/ 	.byte	0x08
	.zero		1


	//   ....[13]....
        /*112c*/ 	.word	0x00000410
        /*1130*/ 	.word	0x000000ff
        /*1134*/ 	.word	0x000000a0
        /*1138*/ 	.short	0x0100
        /*113a*/ 	.byte	0x08
	.zero		1


	//   ....[14]....
        /*113c*/ 	.word	0x00000420
        /*1140*/ 	.word	0x000000ff
        /*1144*/ 	.word	0x00000038
        /*1148*/ 	.short	0x0100
        /*114a*/ 	.byte	0x08
	.zero		1


	//   ....[15]....
        /*114c*/ 	.word	0x00000430
        /*1150*/ 	.word	0x000000ff
        /*1154*/ 	.word	0x000000a8
        /*1158*/ 	.short	0x0100
        /*115a*/ 	.byte	0x08
	.zero		1


	//   ....[16]....
        /*115c*/ 	.word	0x00000440
        /*1160*/ 	.word	0x000000ff
        /*1164*/ 	.word	0x00000040
        /*1168*/ 	.short	0x0100
        /*116a*/ 	.byte	0x08
	.zero		1


	//   ....[17]....
        /*116c*/ 	.word	0x00000450
        /*1170*/ 	.word	0x000000ff
        /*1174*/ 	.word	0x000000b0
        /*1178*/ 	.short	0x0100
        /*117a*/ 	.byte	0x08
	.zero		1


	//   ....[18]....
        /*117c*/ 	.word	0x00000460
        /*1180*/ 	.word	0x000000ff
        /*1184*/ 	.word	0x00000048
        /*1188*/ 	.short	0x0100
        /*118a*/ 	.byte	0x08
	.zero		1


	//   ....[19]....
        /*118c*/ 	.word	0x00000470
        /*1190*/ 	.word	0x000000ff
        /*1194*/ 	.word	0x000000b8
        /*1198*/ 	.short	0x0100
        /*119a*/ 	.byte	0x08
	.zero		1


	//   ....[20]....
        /*119c*/ 	.word	0x00000480
        /*11a0*/ 	.word	0x000000ff
        /*11a4*/ 	.word	0x00000050
        /*11a8*/ 	.short	0x0100
        /*11aa*/ 	.byte	0x08
	.zero		1


	//   ....[21]....
        /*11ac*/ 	.word	0x00000490
        /*11b0*/ 	.word	0x000000ff
        /*11b4*/ 	.word	0x000000c0
        /*11b8*/ 	.short	0x0100
        /*11ba*/ 	.byte	0x08
	.zero		1


	//   ....[22]....
        /*11bc*/ 	.word	0x000004a0
        /*11c0*/ 	.word	0x000000ff
        /*11c4*/ 	.word	0x00000058
        /*11c8*/ 	.short	0x0100
        /*11ca*/ 	.byte	0x08
	.zero		1


	//   ....[23]....
        /*11cc*/ 	.word	0x000004b0
        /*11d0*/ 	.word	0x000000ff
        /*11d4*/ 	.word	0x000000c8
        /*11d8*/ 	.short	0x0100
        /*11da*/ 	.byte	0x08
	.zero		1


	//   ....[24]....
        /*11dc*/ 	.word	0x000004c0
        /*11e0*/ 	.word	0x000000ff
        /*11e4*/ 	.word	0x00000060
        /*11e8*/ 	.short	0x0100
        /*11ea*/ 	.byte	0x08
	.zero		1


	//   ....[25]....
        /*11ec*/ 	.word	0x000004d0
        /*11f0*/ 	.word	0x000000ff
        /*11f4*/ 	.word	0x000000d0
        /*11f8*/ 	.short	0x0100
        /*11fa*/ 	.byte	0x08
	.zero		1


	//   ....[26]....
        /*11fc*/ 	.word	0x000004e0
        /*1200*/ 	.word	0x000000ff
        /*1204*/ 	.word	0x00000068
        /*1208*/ 	.short	0x0100
        /*120a*/ 	.byte	0x08
	.zero		1


	//   ....[27]....
        /*120c*/ 	.word	0x000004f0
        /*1210*/ 	.word	0x000000ff
        /*1214*/ 	.word	0x000000d8
        /*1218*/ 	.short	0x0100
        /*121a*/ 	.byte	0x08
	.zero		1


	//   ....[28]....
        /*121c*/ 	.word	0x000008e0
        /*1220*/ 	.word	0x000000ff
        /*1224*/ 	.word	0x000000f0
        /*1228*/ 	.short	0x0100
        /*122a*/ 	.byte	0x06
	.zero		1


	//   ....[29]....
        /*122c*/ 	.word	0x00000910
        /*1230*/ 	.word	0x000000ff
        /*1234*/ 	.word	0x000000f8
        /*1238*/ 	.short	0x0100
        /*123a*/ 	.byte	0x06
	.zero		1


	//   ....[30]....
        /*123c*/ 	.word	0x00001820
        /*1240*/ 	.word	0x00000003
        /*1244*/ 	.word	0x00000000
        /*1248*/ 	.short	0x010a
        /*124a*/ 	.byte	0x3f
	.zero		1


	//   ....[31]....
        /*124c*/ 	.word	0x00001860
        /*1250*/ 	.word	0x00000003
        /*1254*/ 	.word	0x00000000
        /*1258*/ 	.short	0x010a
        /*125a*/ 	.byte	0x3f
	.zero		1


	//   ....[32]....
        /*125c*/ 	.word	0x00001f00
        /*1260*/ 	.word	0x00000005
        /*1264*/ 	.word	0x00000000
        /*1268*/ 	.short	0x010a
        /*126a*/ 	.byte	0x3f
	.zero		1


	//   ....[33]....
        /*126c*/ 	.word	0x00001f40
        /*1270*/ 	.word	0x00000005
        /*1274*/ 	.word	0x00000000
        /*1278*/ 	.short	0x010a
        /*127a*/ 	.byte	0x3f
	.zero		1


	//   ....[34]....
        /*127c*/ 	.word	0x00002b70
        /*1280*/ 	.word	0x00000005
        /*1284*/ 	.word	0x00000000
        /*1288*/ 	.short	0x0101
        /*128a*/ 	.byte	0x3f
	.zero		1


	//   ....[35]....
        /*128c*/ 	.word	0x00002d90
        /*1290*/ 	.word	0x00000000
        /*1294*/ 	.word	0x00000000
        /*1298*/ 	.short	0x0101
        /*129a*/ 	.byte	0x3f
	.zero		1


	//   ....[36]....
        /*129c*/ 	.word	0x00011630
        /*12a0*/ 	.word	0x0000000c
        /*12a4*/ 	.word	0x00000070
        /*12a8*/ 	.short	0x010a
        /*12aa*/ 	.byte	0x3f
	.zero		1


	//   ....[37]....
        /*12ac*/ 	.word	0x000119d0
        /*12b0*/ 	.word	0x00000002
        /*12b4*/ 	.word	0x000000f8
        /*12b8*/ 	.short	0x0101
        /*12ba*/ 	.byte	0x3f
	.zero		1


	//   ....[38]....
        /*12bc*/ 	.word	0x000121d0
        /*12c0*/ 	.word	0x00000005
        /*12c4*/ 	.word	0x00000000
        /*12c8*/ 	.short	0x010a
        /*12ca*/ 	.byte	0x3f
	.zero		1


	//   ....[39]....
        /*12cc*/ 	.word	0x00012260
        /*12d0*/ 	.word	0x00000007
        /*12d4*/ 	.word	0x00000000
        /*12d8*/ 	.short	0x010a
        /*12da*/ 	.byte	0x3f
	.zero		1


	//   ....[40]....
        /*12dc*/ 	.word	0x000122f0
        /*12e0*/ 	.word	0x00000007
        /*12e4*/ 	.word	0x00000000
        /*12e8*/ 	.short	0x010a
        /*12ea*/ 	.byte	0x3f
	.zero		1


	//   ....[41]....
        /*12ec*/ 	.word	0x00012380
        /*12f0*/ 	.word	0x00000007
        /*12f4*/ 	.word	0x00000000
        /*12f8*/ 	.short	0x010a
        /*12fa*/ 	.byte	0x3f
	.zero		1


	//   ....[42]....
        /*12fc*/ 	.word	0x00012410
        /*1300*/ 	.word	0x00000007
        /*1304*/ 	.word	0x00000000
        /*1308*/ 	.short	0x010a
        /*130a*/ 	.byte	0x3f
	.zero		1


	//   ....[43]....
        /*130c*/ 	.word	0x000124a0
        /*1310*/ 	.word	0x00000007
        /*1314*/ 	.word	0x00000000
        /*1318*/ 	.short	0x010a
        /*131a*/ 	.byte	0x3f
	.zero		1


	//   ....[44]....
        /*131c*/ 	.word	0x00012530
        /*1320*/ 	.word	0x00000007
        /*1324*/ 	.word	0x00000000
        /*1328*/ 	.short	0x010a
        /*132a*/ 	.byte	0x3f
	.zero		1


	//   ....[45]....
        /*132c*/ 	.word	0x000125c0
        /*1330*/ 	.word	0x00000007
        /*1334*/ 	.word	0x00000000
        /*1338*/ 	.short	0x010a
        /*133a*/ 	.byte	0x3f
	.zero		1


	//   ....[46]....
        /*133c*/ 	.word	0x00012650
        /*1340*/ 	.word	0x00000007
        /*1344*/ 	.word	0x00000000
        /*1348*/ 	.short	0x010a
        /*134a*/ 	.byte	0x3f
	.zero		1


	//   ....[47]....
        /*134c*/ 	.word	0x000126e0
        /*1350*/ 	.word	0x00000007
        /*1354*/ 	.word	0x00000000
        /*1358*/ 	.short	0x010a
        /*135a*/ 	.byte	0x3f
	.zero		1


	//   ....[48]....
        /*135c*/ 	.word	0x00012770
        /*1360*/ 	.word	0x00000007
        /*1364*/ 	.word	0x00000000
        /*1368*/ 	.short	0x010a
        /*136a*/ 	.byte	0x3f
	.zero		1


	//   ....[49]....
        /*136c*/ 	.word	0x00012800
        /*1370*/ 	.word	0x00000007
        /*1374*/ 	.word	0x00000000
        /*1378*/ 	.short	0x010a
        /*137a*/ 	.byte	0x3f
	.zero		1


	//   ....[50]....
        /*137c*/ 	.word	0x00012890
        /*1380*/ 	.word	0x00000007
        /*1384*/ 	.word	0x00000000
        /*1388*/ 	.short	0x010a
        /*138a*/ 	.byte	0x3f
	.zero		1


	//   ....[51]....
        /*138c*/ 	.word	0x00012920
        /*1390*/ 	.word	0x00000003
        /*1394*/ 	.word	0x00000000
        /*1398*/ 	.short	0x010a
        /*139a*/ 	.byte	0x3f
	.zero		1


	//   ....[52]....
        /*139c*/ 	.word	0x00012980
        /*13a0*/ 	.word	0x00000003
        /*13a4*/ 	.word	0x00000000
        /*13a8*/ 	.short	0x010a
        /*13aa*/ 	.byte	0x3f
	.zero		1


	//   ....[53]....
        /*13ac*/ 	.word	0x000129d0
        /*13b0*/ 	.word	0x00000005
        /*13b4*/ 	.word	0x00000000
        /*13b8*/ 	.short	0x010a
        /*13ba*/ 	.byte	0x3f
	.zero		1


	//   ....[54]....
        /*13bc*/ 	.word	0x00012aa0
        /*13c0*/ 	.word	0x0000000c
        /*13c4*/ 	.word	0x00000070
        /*13c8*/ 	.short	0x010a
        /*13ca*/ 	.byte	0x3f
	.zero		1


	//   ....[55]....
        /*13cc*/ 	.word	0x00012b70
        /*13d0*/ 	.word	0x00000005
        /*13d4*/ 	.word	0x00000000
        /*13d8*/ 	.short	0x010a
        /*13da*/ 	.byte	0x3f
	.zero		1


	//   ....[56]....
        /*13dc*/ 	.word	0x00012bc0
        /*13e0*/ 	.word	0x00000007
        /*13e4*/ 	.word	0x00000000
        /*13e8*/ 	.short	0x010a
        /*13ea*/ 	.byte	0x3f
	.zero		1


	//   ....[57]....
        /*13ec*/ 	.word	0x00012c10
        /*13f0*/ 	.word	0x00000007
        /*13f4*/ 	.word	0x00000000
        /*13f8*/ 	.short	0x010a
        /*13fa*/ 	.byte	0x3f
	.zero		1


	//   ....[58]....
        /*13fc*/ 	.word	0x00012c60
        /*1400*/ 	.word	0x00000007
        /*1404*/ 	.word	0x00000000
        /*1408*/ 	.short	0x010a
        /*140a*/ 	.byte	0x3f
	.zero		1


	//   ....[59]....
        /*140c*/ 	.word	0x00012cb0
        /*1410*/ 	.word	0x00000007
        /*1414*/ 	.word	0x00000000
        /*1418*/ 	.short	0x010a
        /*141a*/ 	.byte	0x3f
	.zero		1


	//   ....[60]....
        /*141c*/ 	.word	0x00012d00
        /*1420*/ 	.word	0x00000007
        /*1424*/ 	.word	0x00000000
        /*1428*/ 	.short	0x010a
        /*142a*/ 	.byte	0x3f
	.zero		1


	//   ....[61]....
        /*142c*/ 	.word	0x00012d50
        /*1430*/ 	.word	0x00000007
        /*1434*/ 	.word	0x00000000
        /*1438*/ 	.short	0x010a
        /*143a*/ 	.byte	0x3f
	.zero		1


	//   ....[62]....
        /*143c*/ 	.word	0x00012da0
        /*1440*/ 	.word	0x00000007
        /*1444*/ 	.word	0x00000000
        /*1448*/ 	.short	0x010a
        /*144a*/ 	.byte	0x3f
	.zero		1


	//   ....[63]....
        /*144c*/ 	.word	0x00012df0
        /*1450*/ 	.word	0x00000007
        /*1454*/ 	.word	0x00000000
        /*1458*/ 	.short	0x010a
        /*145a*/ 	.byte	0x3f
	.zero		1


	//   ....[64]....
        /*145c*/ 	.word	0x00012e40
        /*1460*/ 	.word	0x00000007
        /*1464*/ 	.word	0x00000000
        /*1468*/ 	.short	0x010a
        /*146a*/ 	.byte	0x3f
	.zero		1


	//   ....[65]....
        /*146c*/ 	.word	0x00012e90
        /*1470*/ 	.word	0x00000007
        /*1474*/ 	.word	0x00000000
        /*1478*/ 	.short	0x010a
        /*147a*/ 	.byte	0x3f
	.zero		1


	//   ....[66]....
        /*147c*/ 	.word	0x00012ee0
        /*1480*/ 	.word	0x00000007
        /*1484*/ 	.word	0x00000000
        /*1488*/ 	.short	0x010a
        /*148a*/ 	.byte	0x3f
	.zero		1


	//   ....[67]....
        /*148c*/ 	.word	0x00012f30
        /*1490*/ 	.word	0x00000007
        /*1494*/ 	.word	0x00000000
        /*1498*/ 	.short	0x010a
        /*149a*/ 	.byte	0x3f
	.zero		1


	//----- nvinfo : EIATTR_NUM_MBARRIERS
	.align		4
.L_37:
        /*149c*/ 	.byte	0x03, 0x38
        /*149e*/ 	.short	0x001e


	//----- nvinfo : EIATTR_EXIT_INSTR_OFFSETS
	.align		4
        /*14a0*/ 	.byte	0x04, 0x1c
        /*14a2*/ 	.short	(.L_39 - .L_38)


	//   ....[0]....
.L_38:
        /*14a4*/ 	.word	0x00000c10


	//   ....[1]....
        /*14a8*/ 	.word	0x000014a0


	//   ....[2]....
        /*14ac*/ 	.word	0x00010c70


	//   ....[3]....
        /*14b0*/ 	.word	0x00011290


	//   ....[4]....
        /*14b4*/ 	.word	0x00012970


	//----- nvinfo : EIATTR_MAX_THREADS
	.align		4
.L_39:
        /*14b8*/ 	.byte	0x04, 0x05
        /*14ba*/ 	.short	(.L_41 - .L_40)
.L_40:
        /*14bc*/ 	.word	0x00000180
        /*14c0*/ 	.word	0x00000001
        /*14c4*/ 	.word	0x00000001


	//----- nvinfo : EIATTR_CRS_STACK_SIZE
	.align		4
.L_41:
        /*14c8*/ 	.byte	0x04, 0x1e
        /*14ca*/ 	.short	(.L_43 - .L_42)
.L_42:
        /*14cc*/ 	.word	0x00000000


	//----- nvinfo : EIATTR_CBANK_PARAM_SIZE
	.align		4
.L_43:
        /*14d0*/ 	.byte	0x03, 0x19
        /*14d2*/ 	.short	0x0470


	//----- nvinfo : EIATTR_PARAM_CBANK
	.align		4
        /*14d4*/ 	.byte	0x04, 0x0a
        /*14d6*/ 	.short	(.L_45 - .L_44)
	.align		4
.L_44:
        /*14d8*/ 	.word	index@(.nv.constant0._ZN7cutlass13device_kernelINS_4gemm6kernel13GemmUniversalIN4cute5tupleIJiiiiEEENS1_10collective13CollectiveMmaINS1_34MainloopSm90TmaGmmaWarpSpecializedILi14ENS5_IJNS4_1CILi2EEENSA_ILi1EEESC_EEENS1_35KernelTmaWarpSpecializedCooperativeEEENS5_IJNSA_ILi256EEESG_NSA_ILi32EEEEEEaNS5_IJlSC_lEEEaSJ_NS4_8TiledMMAINS4_8MMA_AtomIJNS4_4SM904GMMA27MMA_64x256x32_S32S8S8_SS_TNEEEENS4_6LayoutISD_NS5_IJSC_NSA_ILi0EEESR_EEEEENS5_IJNS4_10UnderscoreESU_SU_EEEEENS4_13SM90_TMA_LOADENS4_14ComposedLayoutINS4_7SwizzleILi1ELi4ELi3EEENS4_18smem_ptr_flag_bitsILi8EEENSQ_INS5_IJNSA_ILi8EEESH_EEENS5_IJSH_SC_EEEEEEEvNS4_8identityENS4_23SM90_TMA_LOAD_MULTICASTES17_vS18_EENS_8epilogue10collective6detail29Sm90TmaWarpSpecializedAdapterINS1C_15DefaultEpilogueIaSJ_SJ_NS1B_6thread17LinearCombinationIaLi1EiiLNS1G_9ScaleType4KindE0ELNS_15FloatRoundStyleE2EaEENS1_15EpilogueDefaultEEEEEvvEEEEvNT_6ParamsE)
        /*14dc*/ 	.short	0x0210
        /*14de*/ 	.short	0x0470


	//----- nvinfo : EIATTR_SW_WAR
	.align		4
.L_45:
        /*14e0*/ 	.byte	0x04, 0x36
        /*14e2*/ 	.short	(.L_47 - .L_46)
.L_46:
        /*14e4*/ 	.word	0x00000008
.L_47:


//--------------------- .nv.callgraph             --------------------------
	.section	.nv.callgraph,"",@"SHT_CUDA_CALLGRAPH"
	.align	4
	.sectionentsize	8
	.align		4
        /*0000*/ 	.word	0x00000000
	.align		4
        /*0004*/ 	.word	0xffffffff
	.align		4
        /*0008*/ 	.word	index@(_ZN7cutlass13device_kernelINS_4gemm6kernel13GemmUniversalIN4cute5tupleIJiiiiEEENS1_10collective13CollectiveMmaINS1_34MainloopSm90TmaGmmaWarpSpecializedILi14ENS5_IJNS4_1CILi2EEENSA_ILi1EEESC_EEENS1_35KernelTmaWarpSpecializedCooperativeEEENS5_IJNSA_ILi256EEESG_NSA_ILi32EEEEEEaNS5_IJlSC_lEEEaSJ_NS4_8TiledMMAINS4_8MMA_AtomIJNS4_4SM904GMMA27MMA_64x256x32_S32S8S8_SS_TNEEEENS4_6LayoutISD_NS5_IJSC_NSA_ILi0EEESR_EEEEENS5_IJNS4_10UnderscoreESU_SU_EEEEENS4_13SM90_TMA_LOADENS4_14ComposedLayoutINS4_7SwizzleILi1ELi4ELi3EEENS4_18smem_ptr_flag_bitsILi8EEENSQ_INS5_IJNSA_ILi8EEESH_EEENS5_IJSH_SC_EEEEEEEvNS4_8identityENS4_23SM90_TMA_LOAD_MULTICASTES17_vS18_EENS_8epilogue10collective6detail29Sm90TmaWarpSpecializedAdapterINS1C_15DefaultEpilogueIaSJ_SJ_NS1B_6thread17LinearCombinationIaLi1EiiLNS1G_9ScaleType4KindE0ELNS_15FloatRoundStyleE2EaEENS1_15EpilogueDefaultEEEEEvvEEEEvNT_6ParamsE)
	.align		4
        /*000c*/ 	.word	index@(__assertfail)
	.align		4
        /*0010*/ 	.word	0x00000000
	.align		4
        /*0014*/ 	.word	0xfffffffe
	.align		4
        /*0018*/ 	.word	0x00000000
	.align		4
        /*001c*/ 	.word	0xfffffffd
	.align		4
        /*0020*/ 	.word	0x00000000
	.align		4
        /*0024*/ 	.word	0xfffffffc


//--------------------- .nv.constant4             --------------------------
	.section	.nv.constant4,"a",@progbits
	.align	8
	.align		8
.nv.constant4:
        /*0000*/ 	.dword	__assertfail
	.align		8
        /*0008*/ 	.dword	__unnamed_1
	.align		8
        /*0010*/ 	.dword	_ZN39_INTERNAL_6d37edaf_4_k_cu_88eb0992_69694cuda3std3__45__cpo5beginE
	.align		8
        /*0018*/ 	.dword	_ZN39_INTERNAL_6d37edaf_4_k_cu_88eb0992_69694cuda3std3__45__cpo3endE
	.align		8
        /*0020*/ 	.dword	_ZN39_INTERNAL_6d37edaf_4_k_cu_88eb0992_69694cuda3std3__45__cpo6cbeginE
	.align		8
        /*0028*/ 	.dword	_ZN39_INTERNAL_6d37edaf_4_k_cu_88eb0992_69694cuda3std3__45__cpo4cendE
	.align		8
        /*0030*/ 	.dword	_ZN39_INTERNAL_6d37edaf_4_k_cu_88eb0992_69694cuda3std3__441_GLOBAL__N__6d37edaf_4_k_cu_88eb0992_69696ignoreE
	.align		8
        /*0038*/ 	.dword	_ZN39_INTERNAL_6d37edaf_4_k_cu_88eb0992_69694cuda3std3__419piecewise_constructE
	.align		8
        /*0040*/ 	.dword	_ZN39_INTERNAL_6d37edaf_4_k_cu_88eb0992_69694cuda3std3__48in_placeE
	.align		8
        /*0048*/ 	.dword	_ZN39_INTERNAL_6d37edaf_4_k_cu_88eb0992_69694cuda3std6ranges3__45__cpo4swapE
	.align		8
        /*0050*/ 	.dword	_ZN39_INTERNAL_6d37edaf_4_k_cu_88eb0992_69694cuda3std6ranges3__45__cpo9iter_moveE
	.align		8
        /*0058*/ 	.dword	_ZN39_INTERNAL_6d37edaf_4_k_cu_88eb0992_69694cute7productE
	.align		8
        /*0060*/ 	.dword	_ZN39_INTERNAL_6d37edaf_4_k_cu_88eb0992_69694cute1_E
	.align		8
        /*0068*/ 	.dword	$str$22
	.align		8
        /*0070*/ 	.dword	$str$23


//--------------------- .text._ZN7cutlass13device_kernelINS_4gemm6kernel13GemmUniversalIN4cute5tupleIJiiiiEEENS1_10collective13CollectiveMmaINS1_34MainloopSm90TmaGmmaWarpSpecializedILi14ENS5_IJNS4_1CILi2EEENSA_ILi1EEESC_EEENS1_35KernelTmaWarpSpecializedCooperativeEEENS5_IJNSA_ILi256EEESG_NSA_ILi32EEEEEEaNS5_IJlSC_lEEEaSJ_NS4_8TiledMMAINS4_8MMA_AtomIJNS4_4SM904GMMA27MMA_64x256x32_S32S8S8_SS_TNEEEENS4_6LayoutISD_NS5_IJSC_NSA_ILi0EEESR_EEEEENS5_IJNS4_10UnderscoreESU_SU_EEEEENS4_13SM90_TMA_LOADENS4_14ComposedLayoutINS4_7SwizzleILi1ELi4ELi3EEENS4_18smem_ptr_flag_bitsILi8EEENSQ_INS5_IJNSA_ILi8EEESH_EEENS5_IJSH_SC_EEEEEEEvNS4_8identityENS4_23SM90_TMA_LOAD_MULTICASTES17_vS18_EENS_8epilogue10collective6detail29Sm90TmaWarpSpecializedAdapterINS1C_15DefaultEpilogueIaSJ_SJ_NS1B_6thread17LinearCombinationIaLi1EiiLNS1G_9ScaleType4KindE0ELNS_15FloatRoundStyleE2EaEENS1_15EpilogueDefaultEEEEEvvEEEEvNT_6ParamsE --------------------------
	.section	.text._ZN7cutlass13device_kernelINS_4gemm6kernel13GemmUniversalIN4cute5tupleIJiiiiEEENS1_10collective13CollectiveMmaINS1_34MainloopSm90TmaGmmaWarpSpecializedILi14ENS5_IJNS4_1CILi2EEENSA_ILi1EEESC_EEENS1_35KernelTmaWarpSpecializedCooperativeEEENS5_IJNSA_ILi256EEESG_NSA_ILi32EEEEEEaNS5_IJlSC_lEEEaSJ_NS4_8TiledMMAINS4_8MMA_AtomIJNS4_4SM904GMMA27MMA_64x256x32_S32S8S8_SS_TNEEEENS4_6LayoutISD_NS5_IJSC_NSA_ILi0EEESR_EEEEENS5_IJNS4_10UnderscoreESU_SU_EEEEENS4_13SM90_TMA_LOADENS4_14ComposedLayoutINS4_7SwizzleILi1ELi4ELi3EEENS4_18smem_ptr_flag_bitsILi8EEENSQ_INS5_IJNSA_ILi8EEESH_EEENS5_IJSH_SC_EEEEEEEvNS4_8identityENS4_23SM90_TMA_LOAD_MULTICASTES17_vS18_EENS_8epilogue10collective6detail29Sm90TmaWarpSpecializedAdapterINS1C_15DefaultEpilogueIaSJ_SJ_NS1B_6thread17LinearCombinationIaLi1EiiLNS1G_9ScaleType4KindE0ELNS_15FloatRoundStyleE2EaEENS1_15EpilogueDefaultEEEEEvvEEEEvNT_6ParamsE,"ax",@progbits
	.align	128
.text._ZN7cutlass13device_kernelINS_4gemm6kernel13GemmUniversalIN4cute5tupleIJiiiiEEENS1_10collective13CollectiveMmaINS1_34MainloopSm90TmaGmmaWarpSpecializedILi14ENS5_IJNS4_1CILi2EEENSA_ILi1EEESC_EEENS1_35KernelTmaWarpSpecializedCooperativeEEENS5_IJNSA_ILi256EEESG_NSA_ILi32EEEEEEaNS5_IJlSC_lEEEaSJ_NS4_8TiledMMAINS4_8MMA_AtomIJNS4_4SM904GMMA27MMA_64x256x32_S32S8S8_SS_TNEEEENS4_6LayoutISD_NS5_IJSC_NSA_ILi0EEESR_EEEEENS5_IJNS4_10UnderscoreESU_SU_EEEEENS4_13SM90_TMA_LOADENS4_14ComposedLayoutINS4_7SwizzleILi1ELi4ELi3EEENS4_18smem_ptr_flag_bitsILi8EEENSQ_INS5_IJNSA_ILi8EEESH_EEENS5_IJSH_SC_EEEEEEEvNS4_8identityENS4_23SM90_TMA_LOAD_MULTICASTES17_vS18_EENS_8epilogue10collective6detail29Sm90TmaWarpSpecializedAdapterINS1C_15DefaultEpilogueIaSJ_SJ_NS1B_6thread17LinearCombinationIaLi1EiiLNS1G_9ScaleType4KindE0ELNS_15FloatRoundStyleE2EaEENS1_15EpilogueDefaultEEEEEvvEEEEvNT_6ParamsE:
        .type           _ZN7cutlass13device_kernelINS_4gemm6kernel13GemmUniversalIN4cute5tupleIJiiiiEEENS1_10collective13CollectiveMmaINS1_34MainloopSm90TmaGmmaWarpSpecializedILi14ENS5_IJNS4_1CILi2EEENSA_ILi1EEESC_EEENS1_35KernelTmaWarpSpecializedCooperativeEEENS5_IJNSA_ILi256EEESG_NSA_ILi32EEEEEEaNS5_IJlSC_lEEEaSJ_NS4_8TiledMMAINS4_8MMA_AtomIJNS4_4SM904GMMA27MMA_64x256x32_S32S8S8_SS_TNEEEENS4_6LayoutISD_NS5_IJSC_NSA_ILi0EEESR_EEEEENS5_IJNS4_10UnderscoreESU_SU_EEEEENS4_13SM90_TMA_LOADENS4_14ComposedLayoutINS4_7SwizzleILi1ELi4ELi3EEENS4_18smem_ptr_flag_bitsILi8EEENSQ_INS5_IJNSA_ILi8EEESH_EEENS5_IJSH_SC_EEEEEEEvNS4_8identityENS4_23SM90_TMA_LOAD_MULTICASTES17_vS18_EENS_8epilogue10collective6detail29Sm90TmaWarpSpecializedAdapterINS1C_15DefaultEpilogueIaSJ_SJ_NS1B_6thread17LinearCombinationIaLi1EiiLNS1G_9ScaleType4KindE0ELNS_15FloatRoundStyleE2EaEENS1_15EpilogueDefaultEEEEEvvEEEEvNT_6ParamsE,@function
        .size           _ZN7cutlass13device_kernelINS_4gemm6kernel13GemmUniversalIN4cute5tupleIJiiiiEEENS1_10collective13CollectiveMmaINS1_34MainloopSm90TmaGmmaWarpSpecializedILi14ENS5_IJNS4_1CILi2EEENSA_ILi1EEESC_EEENS1_35KernelTmaWarpSpecializedCooperativeEEENS5_IJNSA_ILi256EEESG_NSA_ILi32EEEEEEaNS5_IJlSC_lEEEaSJ_NS4_8TiledMMAINS4_8MMA_AtomIJNS4_4SM904GMMA27MMA_64x256x32_S32S8S8_SS_TNEEEENS4_6LayoutISD_NS5_IJSC_NSA_ILi0EEESR_EEEEENS5_IJNS4_10UnderscoreESU_SU_EEEEENS4_13SM90_TMA_LOADENS4_14ComposedLayoutINS4_7SwizzleILi1ELi4ELi3EEENS4_18smem_ptr_flag_bitsILi8EEENSQ_INS5_IJNSA_ILi8EEESH_EEENS5_IJSH_SC_EEEEEEEvNS4_8identityENS4_23SM90_TMA_LOAD_MULTICASTES17_vS18_EENS_8epilogue10collective6detail29Sm90TmaWarpSpecializedAdapterINS1C_15DefaultEpilogueIaSJ_SJ_NS1B_6thread17LinearCombinationIaLi1EiiLNS1G_9ScaleType4KindE0ELNS_15FloatRoundStyleE2EaEENS1_15EpilogueDefaultEEEEEvvEEEEvNT_6ParamsE,(.L_x_608 - _ZN7cutlass13device_kernelINS_4gemm6kernel13GemmUniversalIN4cute5tupleIJiiiiEEENS1_10collective13CollectiveMmaINS1_34MainloopSm90TmaGmmaWarpSpecializedILi14ENS5_IJNS4_1CILi2EEENSA_ILi1EEESC_EEENS1_35KernelTmaWarpSpecializedCooperativeEEENS5_IJNSA_ILi256EEESG_NSA_ILi32EEEEEEaNS5_IJlSC_lEEEaSJ_NS4_8TiledMMAINS4_8MMA_AtomIJNS4_4SM904GMMA27MMA_64x256x32_S32S8S8_SS_TNEEEENS4_6LayoutISD_NS5_IJSC_NSA_ILi0EEESR_EEEEENS5_IJNS4_10UnderscoreESU_SU_EEEEENS4_13SM90_TMA_LOADENS4_14ComposedLayoutINS4_7SwizzleILi1ELi4ELi3EEENS4_18smem_ptr_flag_bitsILi8EEENSQ_INS5_IJNSA_ILi8EEESH_EEENS5_IJSH_SC_EEEEEEEvNS4_8identityENS4_23SM90_TMA_LOAD_MULTICASTES17_vS18_EENS_8epilogue10collective6detail29Sm90TmaWarpSpecializedAdapterINS1C_15DefaultEpilogueIaSJ_SJ_NS1B_6thread17LinearCombinationIaLi1EiiLNS1G_9ScaleType4KindE0ELNS_15FloatRoundStyleE2EaEENS1_15EpilogueDefaultEEEEEvvEEEEvNT_6ParamsE)
        .other          _ZN7cutlass13device_kernelINS_4gemm6kernel13GemmUniversalIN4cute5tupleIJiiiiEEENS1_10collective13CollectiveMmaINS1_34MainloopSm90TmaGmmaWarpSpecializedILi14ENS5_IJNS4_1CILi2EEENSA_ILi1EEESC_EEENS1_35KernelTmaWarpSpecializedCooperativeEEENS5_IJNSA_ILi256EEESG_NSA_ILi32EEEEEEaNS5_IJlSC_lEEEaSJ_NS4_8TiledMMAINS4_8MMA_AtomIJNS4_4SM904GMMA27MMA_64x256x32_S32S8S8_SS_TNEEEENS4_6LayoutISD_NS5_IJSC_NSA_ILi0EEESR_EEEEENS5_IJNS4_10UnderscoreESU_SU_EEEEENS4_13SM90_TMA_LOADENS4_14ComposedLayoutINS4_7SwizzleILi1ELi4ELi3EEENS4_18smem_ptr_flag_bitsILi8EEENSQ_INS5_IJNSA_ILi8EEESH_EEENS5_IJSH_SC_EEEEEEEvNS4_8identityENS4_23SM90_TMA_LOAD_MULTICASTES17_vS18_EENS_8epilogue10collective6detail29Sm90TmaWarpSpecializedAdapterINS1C_15DefaultEpilogueIaSJ_SJ_NS1B_6thread17LinearCombinationIaLi1EiiLNS1G_9ScaleType4KindE0ELNS_15FloatRoundStyleE2EaEENS1_15EpilogueDefaultEEEEEvvEEEEvNT_6ParamsE,@"STO_CUDA_ENTRY STV_DEFAULT"
_ZN7cutlass13device_kernelINS_4gemm6kernel13GemmUniversalIN4cute5tupleIJiiiiEEENS1_10collective13CollectiveMmaINS1_34MainloopSm90TmaGmmaWarpSpecializedILi14ENS5_IJNS4_1CILi2EEENSA_ILi1EEESC_EEENS1_35KernelTmaWarpSpecializedCooperativeEEENS5_IJNSA_ILi256EEESG_NSA_ILi32EEEEEEaNS5_IJlSC_lEEEaSJ_NS4_8TiledMMAINS4_8MMA_AtomIJNS4_4SM904GMMA27MMA_64x256x32_S32S8S8_SS_TNEEEENS4_6LayoutISD_NS5_IJSC_NSA_ILi0EEESR_EEEEENS5_IJNS4_10UnderscoreESU_SU_EEEEENS4_13SM90_TMA_LOADENS4_14ComposedLayoutINS4_7SwizzleILi1ELi4ELi3EEENS4_18smem_ptr_flag_bitsILi8EEENSQ_INS5_IJNSA_ILi8EEESH_EEENS5_IJSH_SC_EEEEEEEvNS4_8identityENS4_23SM90_TMA_LOAD_MULTICASTES17_vS18_EENS_8epilogue10collective6detail29Sm90TmaWarpSpecializedAdapterINS1C_15DefaultEpilogueIaSJ_SJ_NS1B_6thread17LinearCombinationIaLi1EiiLNS1G_9ScaleType4KindE0ELNS_15FloatRoundStyleE2EaEENS1_15EpilogueDefaultEEEEEvvEEEEvNT_6ParamsE:
[----:B------:R-:W0:Y:S02]  /*0000*/  LDC R1, c[0x0][0x28] ;  /* 0x00000a00ff017b82 */ /* 0x000e240000000800 */
[----:B0-----:R-:W-:Y:S01]  /*0010*/  VIADD R1, R1, 0xfffffd40 ;  /* 0xfffffd4001017836 */ /* 0x001fe20000000000 */
[----:B------:R-:W0:Y:S01]  /*0020*/  S2R R4, SR_TID.X ;  /* 0x0000000000047919 */ /* 0x000e220000002100 */
[----:B------:R-:W-:Y:S01]  /*0030*/  ELECT P0, URZ, PT ;  /* 0x00000000003f782f */ /* 0x000fe20003800000 */
[----:B------:R-:W-:Y:S01]  /*0040*/  BSSY B0, `(.L_x_0) ;  /* 0x0000015000007945 */ /* 0x000fe20003800000 */
[--C-:B0-----:R-:W-:Y:S02]  /*0050*/  SHF.R.U32.HI R0, RZ, 0x5, R4.reuse ;  /* 0x00000005ff007819 */ /* 0x101fe40000011604 */
[----:B------:R-:W-:-:S03]  /*0060*/  SHF.R.U32.HI R2, RZ, 0x7, R4 ;  /* 0x00000007ff027819 */ /* 0x000fc60000011604 */
[----:B------:R-:W0:Y:S04]  /*0070*/  SHFL.IDX PT, R3, R0, RZ, 0x1f ;  /* 0x00001fff00037589 */ /* 0x000e2800000e0000 */
[----:B------:R-:W1:Y:S01]  /*0080*/  SHFL.IDX PT, R2, R2, RZ, 0x1f ;  /* 0x00001fff02027589 */ /* 0x000e6200000e0000 */
[----:B0-----:R-:W-:Y:S02]  /*0090*/  R2UR UR9, R3 ;  /* 0x00000000030972ca */ /* 0x001fe400000e0000 */
[----:B-1----:R-:W-:-:S11]  /*00a0*/  R2UR UR5, R2 ;  /* 0x00000000020572ca */ /* 0x002fd600000e0000 */
[----:B------:R-:W-:Y:S02]  /*00b0*/  USHF.R.S32.HI UR4, URZ, 0x1f, UR9 ;  /* 0x0000001f3f047899 */ /* 0x000fe40008011409 */
[----:B------:R-:W-:Y:S02]  /*00c0*/  ISETP.NE.OR P0, PT, RZ, UR9, !P0 ;  /* 0x00000009ff007c0c */ /* 0x000fe4000c705670 */
[----:B------:R-:W-:-:S04]  /*00d0*/  ULEA.HI UR4, UR4, UR9, URZ, 0x2 ;  /* 0x0000000904047291 */ /* 0x000fc8000f8f103f */
[----:B------:R-:W-:-:S04]  /*00e0*/  ULOP3.LUT UR4, UR4, 0xfffffffc, URZ, 0xc0, !UPT ;  /* 0xfffffffc04047892 */ /* 0x000fc8000f8ec03f */
[----:B------:R-:W-:-:S03]  /*00f0*/  UIADD3 UR9, UR9, -UR4, URZ ;  /* 0x8000000409097290 */ /* 0x000fc6000fffe03f */
[----:B------:R-:W-:Y:S09]  /*0100*/  @P0 BRA `(.L_x_1) ;  /* 0x0000000000200947 */ /* 0x000ff20003800000 */
[----:B------:R-:W-:Y:S02]  /*0110*/  ULDC.64 UR6, c[0x0][0x198] ;  /* 0x0000660000067ab9 */ /* 0x000fe40000000a00 */
[----:B------:R-:W-:Y:S02]  /*0120*/  UIADD3 UR10, UP0, UR6, 0xf0, URZ ;  /* 0x000000f0060a7890 */ /* 0x000fe4000ff1e03f */
[----:B------:R-:W-:Y:S02]  /*0130*/  UIADD3 UR6, UP1, UR6, 0x1f0, URZ ;  /* 0x000001f006067890 */ /* 0x000fe4000ff3e03f */
[----:B------:R-:W-:Y:S02]  /*0140*/  UIADD3.X UR11, URZ, UR7, URZ, UP0, !UPT ;  /* 0x000000073f0b7290 */ /* 0x000fe400087fe43f */
[----:B------:R-:W-:-:S07]  /*0150*/  UIADD3.X UR7, URZ, UR7, URZ, UP1, !UPT ;  /* 0x000000073f077290 */ /* 0x000fce0008ffe43f */
[----:B------:R0:W-:Y:S02]  /*0160*/  UTMACCTL.PF [UR10] ;  /* 0x000000000a0079b9 */ /* 0x0001e40008040000 */
[----:B------:R0:W-:Y:S02]  /*0170*/  UTMACCTL.PF [UR6] ;  /* 0x00000000060079b9 */ /* 0x0001e40008040000 */
[----:B0-----:R-:W-:Y:S01]  /*0180*/  NOP ;  /* 0x0000000000007918 */ /* 0x001fe20000000000 */
.L_x_1:
[----:B------:R-:W-:Y:S05]  /*0190*/  BSYNC B0 ;  /* 0x0000000000007941 */ /* 0x000fea0003800000 */
.L_x_0:
[----:B------:R-:W0:Y:S01]  /*01a0*/  SHFL.IDX PT, R2, R0, RZ, 0x1f ;  /* 0x00001fff00027589 */ /* 0x000e2200000e0000 */
[----:B------:R-:W-:Y:S01]  /*01b0*/  UISETP.NE.AND UP0, UPT, UR9, 0x3, UPT ;  /* 0x000000030900788c */ /* 0x000fe2000bf05270 */
[----:B------:R-:W-:Y:S01]  /*01c0*/  ISETP.NE.AND P1, PT, RZ, UR5, PT ;  /* 0x00000005ff007c0c */ /* 0x000fe2000bf25270 */
[----:B------:R-:W-:Y:S02]  /*01d0*/  UIADD3 UR16, UR5, -0x1, URZ ;  /* 0xffffffff05107890 */ /* 0x000fe4000fffe03f */
[----:B------:R-:W-:Y:S02]  /*01e0*/  UISETP.EQ.OR UP0, UPT, UR9, URZ, !UP0 ;  /* 0x0000003f0900728c */ /* 0x000fe4000c702670 */
[----:B------:R-:W-:Y:S02]  /*01f0*/  UISETP.GE.U32.AND UP1, UPT, UR16, 0x2, UPT ;  /* 0x000000021000788c */ /* 0x000fe4000bf26070 */
[----:B------:R-:W-:-:S04]  /*0200*/  UISETP.EQ.AND UP0, UPT, UR5, URZ, UP0 ;  /* 0x0000003f0500728c */ /* 0x000fc80008702270 */
[----:B------:R-:W-:-:S04]  /*0210*/  USEL UR40, URZ, 0x1, !UP0 ;  /* 0x000000013f287887 */ /* 0x000fc8000c000000 */
[----:B------:R-:W-:Y:S01]  /*0220*/  USEL UR40, UR40, 0x2, UP1 ;  /* 0x0000000228287887 */ /* 0x000fe20008800000 */
[----:B0-----:R-:W-:-:S13]  /*0230*/  ISETP.NE.AND P0, PT, R2, RZ, PT ;  /* 0x000000ff0200720c */ /* 0x001fda0003f05270 */
[----:B------:R-:W-:Y:S05]  /*0240*/  @P0 BRA `(.L_x_2) ;  /* 0x0000000000b40947 */ /* 0x000fea0003800000 */
[----:B------:R-:W-:Y:S01]  /*0250*/  ELECT P0, URZ, PT ;  /* 0x00000000003f782f */ /* 0x000fe20003800000 */
[----:B------:R-:W-:-:S12]  /*0260*/  BSSY B0, `(.L_x_2) ;  /* 0x000002b000007945 */ /* 0x000fd80003800000 */
[----:B------:R-:W-:Y:S05]  /*0270*/  @!P0 BRA `(.L_x_3) ;  /* 0x0000000000a48947 */ /* 0x000fea0003800000 */
[----:B------:R-:W0:Y:S01]  /*0280*/  S2UR UR8, SR_CgaCtaId ;  /* 0x00000000000879c3 */ /* 0x000e220000008800 */
[----:B------:R-:W-:Y:S01]  /*0290*/  UMOV UR4, 0x400 ;  /* 0x0000040000047882 */ /* 0x000fe20000000000 */
[----:B------:R-:W-:Y:S01]  /*02a0*/  UMOV UR5, 0x1 ;  /* 0x0000000100057882 */ /* 0x000fe20000000000 */
[----:B------:R-:W-:Y:S02]  /*02b0*/  UMOV UR6, 0x4 ;  /* 0x0000000400067882 */ /* 0x000fe40000000000 */
[----:B------:R-:W-:-:S04]  /*02c0*/  UIADD3 UR6, -UR6, 0x100000, URZ ;  /* 0x0010000006067890 */ /* 0x000fc8000fffe13f */
[----:B------:R-:W-:Y:S02]  /*02d0*/  USHF.L.U32 UR7, UR6, 0xb, URZ ;  /* 0x0000000b06077899 */ /* 0x000fe4000800063f */
[----:B------:R-:W-:Y:S02]  /*02e0*/  USHF.L.U32 UR6, UR6, 0x1, URZ ;  /* 0x0000000106067899 */ /* 0x000fe4000800063f */
[----:B0-----:R-:W-:Y:S02]  /*02f0*/  ULEA UR8, UR8, UR4, 0x18 ;  /* 0x0000000408087291 */ /* 0x001fe4000f8ec03f */
[----:B------:R-:W-:-:S04]  /*0300*/  UIADD3 UR4, -UR5, 0x100000, URZ ;  /* 0x0010000005047890 */ /* 0x000fc8000fffe13f */
[----:B------:R-:W-:Y:S02]  /*0310*/  USHF.L.U32 UR5, UR4, 0xb, URZ ;  /* 0x0000000b04057899 */ /* 0x000fe4000800063f */
[----:B------:R-:W-:Y:S01]  /*0320*/  USHF.L.U32 UR4, UR4, 0x1, URZ ;  /* 0x0000000104047899 */ /* 0x000fe2000800063f */
[----:B------:R-:W0:Y:S11]  /*0330*/  FENCE.VIEW.ASYNC.S ;  /* 0x00000000000073c6 */ /* 0x000e360000000000 */
[----:B0-----:R0:W1:Y:S01]  /*0340*/  SYNCS.EXCH.64 URZ, [UR8], UR4 ;  /* 0x00000004083f75b2 */ /* 0x0010620008000100 */
[----:B------:R0:W2:Y:S01]  /*0350*/  SYNCS.EXCH.64 URZ, [UR8+0x70], UR6 ;  /* 0x00007006083f75b2 */ /* 0x0000a20008000100 */
[----:B------:R0:W3:Y:S01]  /*0360*/  SYNCS.EXCH.64 URZ, [UR8+0x8], UR4 ;  /* 0x00000804083f75b2 */ /* 0x0000e20008000100 */
[----:B------:R0:W4:Y:S01]  /*0370*/  SYNCS.EXCH.64 URZ, [UR8+0x78], UR6 ;  /* 0x00007806083f75b2 */ /* 0x0001220008000100 */
[----:B------:R0:W0:Y:S01]  /*0380*/  SYNCS.EXCH.64 URZ, [UR8+0x10], UR4 ;  /* 0x00001004083f75b2 */ /* 0x0000220008000100 */
        /* <DEDUP_REMOVED lines=23> */
[----:B-1234-:R-:W-:Y:S01]  /*0500*/  NOP ;  /* 0x0000000000007918 */ /* 0x01efe20000000000 */
.L_x_3:
[----:B0-----:R-:W-:Y:S05]  /*0510*/  BSYNC B0 ;  /* 0x0000000000007941 */ /* 0x001fea0003800000 */
.L_x_2:
[----:B------:R-:W0:Y:S01]  /*0520*/  S2UR UR13, SR_CTAID.X ;  /* 0x00000000000d79c3 */ /* 0x000e220000002500 */
[----:B------:R-:W-:Y:S01]  /*0530*/  SHF.R.S32.HI R3, RZ, 0x1f, R4 ;  /* 0x0000001fff037819 */ /* 0x000fe20000011404 */
[----:B------:R1:W2:Y:S01]  /*0540*/  SHFL.IDX PT, R6, R0, RZ, 0x1f ;  /* 0x00001fff00067589 */ /* 0x0002a200000e0000 */
[----:B------:R-:W-:Y:S01]  /*0550*/  ULDC UR4, c[0x0][0x150] ;  /* 0x0000540000047ab9 */ /* 0x000fe20000000800 */
[----:B------:R-:W-:Y:S02]  /*0560*/  ELECT P0, URZ, PT ;  /* 0x00000000003f782f */ /* 0x000fe40003800000 */
[----:B------:R-:W-:Y:S01]  /*0570*/  LEA.HI R3, R3, R4, RZ, 0x7 ;  /* 0x0000000403037211 */ /* 0x000fe200078f38ff */
[----:B------:R-:W-:Y:S01]  /*0580*/  ULDC UR5, c[0x0][0x154] ;  /* 0x0000550000057ab9 */ /* 0x000fe20000000800 */
[----:B------:R-:W-:Y:S01]  /*0590*/  SHF.R.S32.HI R7, RZ, 0x1f, R2 ;  /* 0x0000001fff077819 */ /* 0x000fe20000011402 */
[----:B------:R-:W3:Y:S01]  /*05a0*/  S2UR UR10, SR_CTAID.Y ;  /* 0x00000000000a79c3 */ /* 0x000ee20000002600 */
[----:B------:R-:W-:Y:S01]  /*05b0*/  LOP3.LUT R3, R3, 0xffffff80, RZ, 0xc0, !PT ;  /* 0xffffff8003037812 */ /* 0x000fe200078ec0ff */
[----:B------:R-:W-:Y:S01]  /*05c0*/  ULDC UR8, c[0x0][0x144] ;  /* 0x0000510000087ab9 */ /* 0x000fe20000000800 */
[----:B------:R-:W-:Y:S01]  /*05d0*/  LEA.HI R7, R7, R2, RZ, 0x2 ;  /* 0x0000000207077211 */ /* 0x000fe200078f10ff */
[----:B------:R-:W-:Y:S01]  /*05e0*/  NOP ;  /* 0x0000000000007918 */ /* 0x000fe20000000000 */
[----:B------:R-:W-:Y:S01]  /*05f0*/  NOP ;  /* 0x0000000000007918 */ /* 0x000fe20000000000 */
[----:B------:R-:W-:Y:S01]  /*0600*/  IMAD.IADD R3, R4, 0x1, -R3 ;  /* 0x0000000104037824 */ /* 0x000fe200078e0a03 */
[----:B------:R-:W-:Y:S01]  /*0610*/  LOP3.LUT R7, R7, 0x3ffffffc, RZ, 0xc0, !PT ;  /* 0x3ffffffc07077812 */ /* 0x000fe200078ec0ff */
[----:B------:R-:W-:Y:S01]  /*0620*/  ULDC UR11, c[0x0][0x148] ;  /* 0x00005200000b7ab9 */ /* 0x000fe20000000800 */
[----:B------:R-:W-:-:S02]  /*0630*/  IMAD.MOV.U32 R19, RZ, RZ, 0x1 ;  /* 0x00000001ff137424 */ /* 0x000fc400078e00ff */
[----:B------:R-:W-:Y:S01]  /*0640*/  SHF.R.S32.HI R4, RZ, 0x1f, R3 ;  /* 0x0000001fff047819 */ /* 0x000fe20000011403 */
[----:B------:R-:W-:-:S03]  /*0650*/  IMAD.IADD R2, R2, 0x1, -R7 ;  /* 0x0000000102027824 */ /* 0x000fc600078e0a07 */
[----:B------:R-:W-:Y:S02]  /*0660*/  LEA.HI R4, R4, R3, RZ, 0x3 ;  /* 0x0000000304047211 */ /* 0x000fe400078f18ff */
[----:B0-----:R-:W-:Y:S02]  /*0670*/  I2FP.F32.U32 R5, UR13 ;  /* 0x0000000d00057c45 */ /* 0x001fe40008201000 */
[--C-:B-1----:R-:W-:Y:S02]  /*0680*/  SHF.R.S32.HI R0, RZ, 0x3, R4.reuse ;  /* 0x00000003ff007819 */ /* 0x102fe40000011404 */
[----:B--2---:R-:W-:Y:S01]  /*0690*/  ISETP.NE.OR P0, PT, R6, RZ, !P0 ;  /* 0x000000ff0600720c */ /* 0x004fe20004705670 */
[----:B------:R-:W-:Y:S01]  /*06a0*/  FMUL R8, R5, UR4 ;  /* 0x0000000405087c20 */ /* 0x000fe20008400000 */
[----:B------:R-:W-:-:S04]  /*06b0*/  SHF.R.S32.HI R5, RZ, 0x1f, R4 ;  /* 0x0000001fff057819 */ /* 0x000fc80000011404 */
[----:B------:R-:W-:Y:S01]  /*06c0*/  LEA.HI R5, R5, R0, RZ, 0x2 ;  /* 0x0000000005057211 */ /* 0x000fe200078f10ff */
[----:B------:R-:W0:Y:S03]  /*06d0*/  F2I.U32.TRUNC.NTZ R8, R8 ;  /* 0x0000000800087305 */ /* 0x000e26000020f000 */
[----:B------:R-:W-:-:S03]  /*06e0*/  LOP3.LUT R5, R5, 0xfffffffc, RZ, 0xc0, !PT ;  /* 0xfffffffc05057812 */ /* 0x000fc600078ec0ff */
[----:B------:R-:W-:Y:S01]  /*06f0*/  VOTEU.ALL UP0, P0 ;  /* 0x00000000003f7886 */ /* 0x000fe20000000000 */
[----:B------:R-:W-:Y:S01]  /*0700*/  VOTEU.ALL UP1, P0 ;  /* 0x00000000003f7886 */ /* 0x000fe20000020000 */
[----:B------:R-:W-:Y:S01]  /*0710*/  IMAD.IADD R5, R0, 0x1, -R5 ;  /* 0x0000000100057824 */ /* 0x000fe200078e0a05 */
[----:B---3--:R-:W-:Y:S02]  /*0720*/  I2FP.F32.U32 R0, UR10 ;  /* 0x0000000a00007c45 */ /* 0x008fe40008201000 */
[----:B------:R-:W1:Y:S01]  /*0730*/  @!UP0 S2UR UR7, SR_CgaCtaId ;  /* 0x00000000000789c3 */ /* 0x000e620000008800 */
[----:B------:R-:W-:Y:S01]  /*0740*/  IMAD R2, R2, 0x4, R5 ;  /* 0x0000000402027824 */ /* 0x000fe200078e0205 */
[----:B------:R-:W-:Y:S01]  /*0750*/  @!UP0 UMOV UR6, 0x400 ;  /* 0x0000040000068882 */ /* 0x000fe20000000000 */
[----:B------:R-:W-:Y:S01]  /*0760*/  FMUL R4, R0, UR5 ;  /* 0x0000000500047c20 */ /* 0x000fe20008400000 */
[----:B0-----:R-:W-:Y:S01]  /*0770*/  R2UR UR4, R8 ;  /* 0x00000000080472ca */ /* 0x001fe200000e0000 */
[C---:B------:R-:W-:Y:S01]  /*0780*/  IMAD.SHL.U32 R155, R2.reuse, 0x4, RZ ;  /* 0x00000004029b7824 */ /* 0x040fe200078e00ff */
[----:B------:R-:W-:-:S03]  /*0790*/  LEA.HI R0, R2, R2, RZ, 0x1 ;  /* 0x0000000202007211 */ /* 0x000fc600078f08ff */
[----:B------:R-:W0:Y:S01]  /*07a0*/  F2I.U32.TRUNC.NTZ R4, R4 ;  /* 0x0000000400047305 */ /* 0x000e22000020f000 */
[----:B------:R-:W-:Y:S02]  /*07b0*/  LOP3.LUT R5, R0, 0xfffffffe, RZ, 0xc0, !PT ;  /* 0xfffffffe00057812 */ /* 0x000fe400078ec0ff */
[----:B------:R-:W-:-:S03]  /*07c0*/  LOP3.LUT R155, R2, 0xc, R155, 0x78, !PT ;  /* 0x0000000c029b7812 */ /* 0x000fc600078e789b */
[----:B------:R-:W-:Y:S02]  /*07d0*/  IMAD.IADD R5, R2, 0x1, -R5 ;  /* 0x0000000102057824 */ /* 0x000fe400078e0a05 */
[----:B------:R-:W-:-:S04]  /*07e0*/  UIADD3 UR4, -UR4, URZ, URZ ;  /* 0x0000003f04047290 */ /* 0x000fc8000fffe13f */
[----:B------:R-:W-:Y:S01]  /*07f0*/  UIMAD UR8, UR8, UR4, UR13 ;  /* 0x00000004080872a4 */ /* 0x000fe2000f8e020d */
[----:B0-----:R-:W-:Y:S02]  /*0800*/  R2UR UR12, R4 ;  /* 0x00000000040c72ca */ /* 0x001fe400000e0000 */
[----:B------:R-:W-:Y:S01]  /*0810*/  UMOV UR4, 0x20 ;  /* 0x0000002000047882 */ /* 0x000fe20000000000 */
[----:B------:R-:W0:Y:S02]  /*0820*/  LDC R4, c[0x0][0x140] ;  /* 0x00005000ff047b82 */ /* 0x000e240000000800 */
[----:B------:R-:W-:Y:S01]  /*0830*/  ISETP.NE.AND P3, PT, R5, UR8, PT ;  /* 0x0000000805007c0c */ /* 0x000fe2000bf65270 */
[----:B------:R-:W-:-:S04]  /*0840*/  @!UP0 UIADD3 UR4, -UR4, 0x100000, URZ ;  /* 0x0010000004048890 */ /* 0x000fc8000fffe13f */
[----:B------:R-:W-:Y:S02]  /*0850*/  @!UP0 USHF.L.U32 UR5, UR4, 0xb, URZ ;  /* 0x0000000b04058899 */ /* 0x000fe4000800063f */
[----:B------:R-:W-:Y:S02]  /*0860*/  @!UP0 USHF.L.U32 UR4, UR4, 0x1, URZ ;  /* 0x0000000104048899 */ /* 0x000fe4000800063f */
[----:B-1----:R-:W-:Y:S01]  /*0870*/  @!UP0 ULEA UR6, UR7, UR6, 0x18 ;  /* 0x0000000607068291 */ /* 0x002fe2000f8ec03f */
[----:B------:R-:W-:Y:S01]  /*0880*/  VOTEU.ALL UP0, P0 ;  /* 0x00000000003f7886 */ /* 0x000fe20000000000 */
[----:B------:R-:W-:Y:S01]  /*0890*/  LOP3.LUT P0, RZ, R3, 0x7, RZ, 0xc0, !PT ;  /* 0x0000000703ff7812 */ /* 0x000fe2000780c0ff */
[----:B------:R-:W-:-:S03]  /*08a0*/  UIADD3 UR12, -UR12, URZ, URZ ;  /* 0x0000003f0c0c7290 */ /* 0x000fc6000fffe13f */
[C---:B------:R-:W-:Y:S02]  /*08b0*/  ISETP.LT.U32.AND P0, PT, R155.reuse, 0x2, !P0 ;  /* 0x000000029b00780c */ /* 0x040fe40004701070 */
[----:B------:R-:W-:Y:S01]  /*08c0*/  @P3 LEA.HI R0, R155, R155, RZ, 0x1 ;  /* 0x0000009b9b003211 */ /* 0x000fe200078f08ff */
[----:B------:R-:W1:Y:S03]  /*08d0*/  FENCE.VIEW.ASYNC.S ;  /* 0x00000000000073c6 */ /* 0x000e660000000000 */
[----:B-1----:R-:W1:Y:S01]  /*08e0*/  @!UP0 SYNCS.EXCH.64 URZ, [UR6+0xf0], UR4 ;  /* 0x0000f004063f85b2 */ /* 0x002e620008000100 */
[----:B------:R-:W-:Y:S02]  /*08f0*/  @P3 SHF.R.S32.HI R0, RZ, 0x1, R0 ;  /* 0x00000001ff003819 */ /* 0x000fe40000011400 */
[----:B0-----:R-:W-:Y:S01]  /*0900*/  ISETP.EQ.U32.AND P2, PT, R4, 0x1, PT ;  /* 0x000000010400780c */ /* 0x001fe20003f42070 */
[----:B------:R0:W2:Y:S01]  /*0910*/  @!UP1 SYNCS.EXCH.64 URZ, [UR6+0xf8], UR4 ;  /* 0x0000f804063f95b2 */ /* 0x0000a20008000100 */
[----:B------:R-:W-:Y:S01]  /*0920*/  NOP ;  /* 0x0000000000007918 */ /* 0x000fe20000000000 */
[----:B0-----:R-:W-:-:S06]  /*0930*/  UIMAD UR4, UR11, UR12, UR10 ;  /* 0x0000000c0b0472a4 */ /* 0x001fcc000f8e020a */
[----:B------:R-:W-:Y:S02]  /*0940*/  @P3 ISETP.NE.AND P4, PT, R0, UR4, PT ;  /* 0x0000000400003c0c */ /* 0x000fe4000bf85270 */
[----:B------:R-:W-:Y:S02]  /*0950*/  SEL R0, RZ, 0x1, !P0 ;  /* 0x00000001ff007807 */ /* 0x000fe40004000000 */
[----:B------:R-:W-:-:S04]  /*0960*/  @P3 SEL R19, RZ, 0x1, P4 ;  /* 0x00000001ff133807 */ /* 0x000fc80002000000 */
[----:B------:R-:W-:Y:S01]  /*0970*/  LOP3.LUT R19, R19, R0, RZ, 0xc0, !PT ;  /* 0x0000000013137212 */ /* 0x000fe200078ec0ff */
[----:B-1----:R-:W-:Y:S06]  /*0980*/  @!P2 BRA `(.L_x_4) ;  /* 0x000000000008a947 */ /* 0x002fec0003800000 */
[----:B--2---:R-:W-:Y:S01]  /*0990*/  UCGABAR_ARV ;  /* 0x00000000000079c7 */ /* 0x004fe20008000000 */
[----:B------:R-:W-:Y:S05]  /*09a0*/  BRA `(.L_x_5) ;  /* 0x0000000000047947 */ /* 0x000fea0003800000 */
.L_x_4:
[----:B--2---:R-:W-:Y:S01]  /*09b0*/  NOP ;  /* 0x0000000000007918 */ /* 0x004fe20000000000 */
.L_x_5:
[----:B------:R-:W-:Y:S01]  /*09c0*/  ULDC UR4, c[0x0][0x65c] ;  /* 0x0001970000047ab9 */ /* 0x000fe20000000800 */
[----:B------:R-:W-:Y:S01]  /*09d0*/  UMOV UR5, URZ ;  /* 0x0000003f00057c82 */ /* 0x000fe20008000000 */
[----:B------:R-:W-:-:S03]  /*09e0*/  UISETP.NE.AND UP0, UPT, UR4, 0x1, UPT ;  /* 0x000000010400788c */ /* 0x000fc6000bf05270 */
[----:B------:R-:W-:Y:S01]  /*09f0*/  UMOV UR4, UR13 ;  /* 0x0000000d00047c82 */ /* 0x000fe20008000000 */
[----:B------:R-:W-:Y:S02]  /*0a00*/  UP2UR UR46, UPR, URZ, 0x1 ;  /* 0x000000013f2e7883 */ /* 0x000fe40008000000 */
[----:B------:R-:W-:Y:S02]  /*0a10*/  PLOP3.LUT P0, PT, PT, PT, UP0, 0x80, 0x0 ;  /* 0x000000000000781c */ /* 0x000fe40003f0f008 */
[----:B------:R-:W-:Y:S02]  /*0a20*/  PLOP3.LUT P3, PT, PT, PT, UP0, 0x80, 0x0 ;  /* 0x000000000000781c */ /* 0x000fe40003f6f008 */
[----:B------:R-:W-:Y:S01]  /*0a30*/  PLOP3.LUT P5, PT, PT, PT, UP0, 0x80, 0x0 ;  /* 0x000000000000781c */ /* 0x000fe20003faf008 */
[----:B------:R-:W-:Y:S01]  /*0a40*/  @UP0 ULDC UR14, c[0x0][0x10] ;  /* 0x00000400000e0ab9 */ /* 0x000fe20000000800 */
[----:B------:R-:W-:Y:S01]  /*0a50*/  @UP0 UMOV UR6, UR10 ;  /* 0x0000000a00060c82 */ /* 0x000fe20008000000 */
[----:B------:R-:W-:Y:S01]  /*0a60*/  @UP0 UMOV UR7, URZ ;  /* 0x0000003f00070c82 */ /* 0x000fe20008000000 */
[----:B------:R-:W-:Y:S01]  /*0a70*/  PLOP3.LUT P4, PT, PT, PT, UP0, 0x80, 0x0 ;  /* 0x000000000000781c */ /* 0x000fe20003f8f008 */
[----:B------:R-:W-:-:S03]  /*0a80*/  @UP0 UIMAD.WIDE.U32 UR14, UR13, UR14, UR6 ;  /* 0x0000000e0d0e02a5 */ /* 0x000fc6000f8e0006 */
[----:B------:R-:W-:Y:S01]  /*0a90*/  @!UP0 ULDC UR7, c[0x0][0xc] ;  /* 0x0000030000078ab9 */ /* 0x000fe20000000800 */
[----:B------:R-:W-:Y:S01]  /*0aa0*/  @UP0 UMOV UR6, URZ ;  /* 0x0000003f00060c82 */ /* 0x000fe20008000000 */
[----:B------:R-:W-:Y:S01]  /*0ab0*/  @!UP0 UIMAD.WIDE.U32 UR4, UR10, UR7, UR4 ;  /* 0x000000070a0482a5 */ /* 0x000fe2000f8e0004 */
[----:B------:R-:W-:Y:S01]  /*0ac0*/  IMAD.U32 R2, RZ, RZ, UR14 ;  /* 0x0000000eff027e24 */ /* 0x000fe2000f8e00ff */
[----:B------:R-:W-:Y:S02]  /*0ad0*/  @UP0 UIADD3 UR6, UR15, UR6, URZ ;  /* 0x000000060f060290 */ /* 0x000fe4000fffe03f */
[----:B------:R-:W-:Y:S02]  /*0ae0*/  IMAD.U32 R3, RZ, RZ, UR15 ;  /* 0x0000000fff037e24 */ /* 0x000fe4000f8e00ff */
[----:B------:R-:W-:Y:S02]  /*0af0*/  @P0 IMAD.MOV.U32 R7, RZ, RZ, R2 ;  /* 0x000000ffff070224 */ /* 0x000fe400078e0002 */
[----:B------:R-:W-:-:S02]  /*0b00*/  IMAD.U32 R5, RZ, RZ, UR5 ;  /* 0x00000005ff057e24 */ /* 0x000fc4000f8e00ff */
[----:B------:R-:W-:Y:S02]  /*0b10*/  IMAD.U32 R2, RZ, RZ, UR4 ;  /* 0x00000004ff027e24 */ /* 0x000fe4000f8e00ff */
[----:B------:R-:W-:Y:S02]  /*0b20*/  @P3 IMAD.U32 R6, RZ, RZ, UR6 ;  /* 0x00000006ff063e24 */ /* 0x000fe4000f8e00ff */
[----:B------:R-:W-:Y:S02]  /*0b30*/  @!P5 IMAD.MOV.U32 R6, RZ, RZ, R5 ;  /* 0x000000ffff06d224 */ /* 0x000fe400078e0005 */
[----:B------:R-:W-:Y:S02]  /*0b40*/  @!P4 IMAD.MOV.U32 R7, RZ, RZ, R2 ;  /* 0x000000ffff07c224 */ /* 0x000fe400078e0002 */
[----:B------:R-:W-:Y:S01]  /*0b50*/  IMAD.U32 R3, RZ, RZ, UR5 ;  /* 0x00000005ff037e24 */ /* 0x000fe2000f8e00ff */
[----:B------:R0:W-:Y:S01]  /*0b60*/  STL [R1+0x200], R6 ;  /* 0x0002000601007387 */ /* 0x0001e20000100800 */
[----:B------:R-:W-:-:S03]  /*0b70*/  IMAD.U32 R4, RZ, RZ, UR4 ;  /* 0x00000004ff047e24 */ /* 0x000fc6000f8e00ff */
[----:B------:R0:W-:Y:S01]  /*0b80*/  STL [R1+0x204], R7 ;  /* 0x0002040701007387 */ /* 0x0001e20000100800 */
[----:B------:R-:W-:Y:S05]  /*0b90*/  @!P2 BRA `(.L_x_6) ;  /* 0x00000000000ca947 */ /* 0x000fea0003800000 */
[----:B------:R-:W-:Y:S01]  /*0ba0*/  UCGABAR_WAIT ;  /* 0x0000000000007dc7 */ /* 0x000fe20008000000 */
[----:B------:R-:W-:Y:S01]  /*0bb0*/  CCTL.IVALL ;  /* 0x00000000ff00798f */ /* 0x000fe20002000000 */
[----:B------:R-:W-:Y:S05]  /*0bc0*/  BRA `(.L_x_7) ;  /* 0x0000000000047947 */ /* 0x000fea0003800000 */
.L_x_6:
[----:B------:R-:W-:Y:S06]  /*0bd0*/  BAR.SYNC.DEFER_BLOCKING 0x0 ;  /* 0x0000000000007b1d */ /* 0x000fec0000010000 */
.L_x_7:
[----:B------:R-:W-:Y:S05]  /*0be0*/  @!P1 BRA `(.L_x_8) ;  /* 0x0000010000249947 */ /* 0x000fea0003800000 */
[----:B------:R-:W-:-:S06]  /*0bf0*/  UISETP.GT.U32.AND UP0, UPT, UR16, 0x1, UPT ;  /* 0x000000011000788c */ /* 0x000fcc000bf04070 */
[----:B------:R-:W-:-:S13]  /*0c00*/  PLOP3.LUT P0, PT, PT, PT, UP0, 0x80, 0x0 ;  /* 0x000000000000781c */ /* 0x000fda0003f0f008 */
[----:B------:R-:W-:Y:S05]  /*0c10*/  @P0 EXIT ;  /* 0x000000000000094d */ /* 0x000fea0003800000 */
[----:B------:R-:W-:Y:S01]  /*0c20*/  ULDC.64 UR4, c[0x0][0x650] ;  /* 0x0001940000047ab9 */ /* 0x000fe20000000a00 */
[----:B------:R-:W-:Y:S01]  /*0c30*/  UMOV UR42, 0xffffffff ;  /* 0xffffffff002a7882 */ /* 0x000fe20000000000 */
[----:B------:R-:W-:Y:S01]  /*0c40*/  ISETP.GE.U32.AND P0, PT, R7, UR4, PT ;  /* 0x0000000407007c0c */ /* 0x000fe2000bf06070 */
[----:B------:R-:W-:Y:S01]  /*0c50*/  UMOV UR41, 0xffffffff ;  /* 0xffffffff00297882 */ /* 0x000fe20000000000 */
[----:B------:R-:W-:Y:S01]  /*0c60*/  UMOV UR43, 0xffffffff ;  /* 0xffffffff002b7882 */ /* 0x000fe20000000000 */
[----:B------:R-:W-:Y:S02]  /*0c70*/  PRMT R0, RZ, 0x7610, R0 ;  /* 0x00007610ff007816 */ /* 0x000fe40000000000 */
[----:B------:R-:W-:-:S13]  /*0c80*/  ISETP.GE.U32.AND.EX P0, PT, R6, UR5, PT, P0 ;  /* 0x0000000506007c0c */ /* 0x000fda000bf06100 */
[----:B------:R-:W-:Y:S05]  /*0c90*/  @P0 BRA `(.L_x_9) ;  /* 0x0000000400480947 */ /* 0x000fea0003800000 */
[----:B------:R-:W-:Y:S01]  /*0ca0*/  ULDC.64 UR16, c[0x0][0x628] ;  /* 0x00018a0000107ab9 */ /* 0x000fe20000000a00 */
[C---:B------:R-:W-:Y:S01]  /*0cb0*/  R2UR UR19, R7.reuse ;  /* 0x00000000071372ca */ /* 0x040fe200000e0000 */
[----:B------:R-:W-:Y:S01]  /*0cc0*/  ULDC UR18, c[0x0][0x630] ;  /* 0x00018c0000127ab9 */ /* 0x000fe20000000800 */
[----:B------:R-:W-:Y:S02]  /*0cd0*/  ISETP.NE.U32.AND P0, PT, RZ, UR16, PT ;  /* 0x00000010ff007c0c */ /* 0x000fe4000bf05070 */
[----:B------:R-:W-:Y:S02]  /*0ce0*/  R2UR UR4, R7 ;  /* 0x00000000070472ca */ /* 0x000fe400000e0000 */
[----:B------:R-:W-:Y:S02]  /*0cf0*/  ISETP.NE.AND.EX P0, PT, RZ, UR17, PT, P0 ;  /* 0x00000011ff007c0c */ /* 0x000fe4000bf05300 */
[----:B------:R-:W-:-:S11]  /*0d00*/  R2UR UR5, R6 ;  /* 0x00000000060572ca */ /* 0x000fd600000e0000 */
[----:B------:R-:W-:Y:S05]  /*0d10*/  @!P0 BRA `(.L_x_10) ;  /* 0x0000000000308947 */ /* 0x000fea0003800000 */
[----:B------:R-:W-:Y:S01]  /*0d20*/  R2UR UR4, R7 ;  /* 0x00000000070472ca */ /* 0x000fe200000e0000 */
[----:B------:R-:W-:Y:S01]  /*0d30*/  ULDC UR9, c[0x0][0x634] ;  /* 0x00018d0000097ab9 */ /* 0x000fe20000000800 */
[----:B------:R-:W-:-:S11]  /*0d40*/  R2UR UR13, R6 ;  /* 0x00000000060d72ca */ /* 0x000fd600000e0000 */
[----:B------:R-:W-:-:S04]  /*0d50*/  UIADD3 UR9, UP0, UR4, UR9, URZ ;  /* 0x0000000904097290 */ /* 0x000fc8000ff1e03f */
[----:B------:R-:W-:-:S04]  /*0d60*/  UIADD3.X UR13, URZ, UR13, URZ, UP0, !UPT ;  /* 0x0000000d3f0d7290 */ /* 0x000fc800087fe43f */
[----:B------:R-:W-:-:S04]  /*0d70*/  UIMAD.WIDE.U32 UR4, UR13, UR16, URZ ;  /* 0x000000100d0472a5 */ /* 0x000fc8000f8e003f */
[----:B------:R-:W-:Y:S02]  /*0d80*/  UIMAD.WIDE.U32 UR6, UP0, UR9, UR17, UR4 ;  /* 0x00000011090672a5 */ /* 0x000fe4000f800004 */
[----:B------:R-:W-:Y:S02]  /*0d90*/  UIMAD.WIDE.U32 UR4, UR9, UR16, URZ ;  /* 0x00000010090472a5 */ /* 0x000fe4000f8e003f */
[----:B------:R-:W-:Y:S02]  /*0da0*/  UIADD3.X UR15, URZ, URZ, URZ, UP0, !UPT ;  /* 0x0000003f3f0f7290 */ /* 0x000fe400087fe43f */
[----:B------:R-:W-:Y:S01]  /*0db0*/  UIADD3 URZ, UP0, UR5, UR6, URZ ;  /* 0x00000006053f7290 */ /* 0x000fe2000ff1e03f */
[----:B------:R-:W-:-:S03]  /*0dc0*/  UMOV UR14, UR7 ;  /* 0x00000007000e7c82 */ /* 0x000fc60008000000 */
[----:B------:R-:W-:-:S12]  /*0dd0*/  UIMAD.WIDE.U32.X UR4, UR13, UR17, UR14, UP0 ;  /* 0x000000110d0472a5 */ /* 0x000fd800080e040e */
.L_x_10:
[----:B------:R-:W-:Y:S01]  /*0de0*/  USHF.R.U64 UR43, UR4, UR18, UR5 ;  /* 0x00000012042b7299 */ /* 0x000fe20008001205 */
[----:B------:R-:W-:Y:S01]  /*0df0*/  R2UR UR7, R6 ;  /* 0x00000000060772ca */ /* 0x000fe200000e0000 */
[----:B------:R-:W-:Y:S02]  /*0e00*/  USHF.R.U32.HI UR4, URZ, UR18, UR5 ;  /* 0x000000123f047299 */ /* 0x000fe40008011605 */
[----:B------:R-:W-:Y:S01]  /*0e10*/  UIADD3 UR5, UP0, URZ, -UR43, URZ ;  /* 0x8000002b3f057290 */ /* 0x000fe2000ff1e03f */
[----:B------:R-:W-:Y:S01]  /*0e20*/  ULDC.64 UR14, c[0x0][0x620] ;  /* 0x00018800000e7ab9 */ /* 0x000fe20000000a00 */
[----:B------:R-:W-:Y:S02]  /*0e30*/  UMOV UR6, UR19 ;  /* 0x0000001300067c82 */ /* 0x000fe40008000000 */
[----:B------:R-:W-:Y:S01]  /*0e40*/  UIADD3.X UR4, URZ, ~UR4, URZ, UP0, !UPT ;  /* 0x800000043f047290 */ /* 0x000fe200087fe43f */
[----:B------:R-:W-:Y:S01]  /*0e50*/  ULDC UR9, c[0x0][0x618] ;  /* 0x0001860000097ab9 */ /* 0x000fe20000000800 */
[----:B------:R-:W-:-:S02]  /*0e60*/  UIMAD UR12, UR11, UR12, UR10 ;  /* 0x0000000c0b0c72a4 */ /* 0x000fc4000f8e020a */
[----:B------:R-:W-:Y:S02]  /*0e70*/  UIMAD UR4, UR4, UR14, URZ ;  /* 0x0000000e040472a4 */ /* 0x000fe4000f8e023f */
[----:B------:R-:W-:Y:S02]  /*0e80*/  UIMAD.WIDE.U32 UR6, UR5, UR14, UR6 ;  /* 0x0000000e050672a5 */ /* 0x000fe4000f8e0006 */
[----:B------:R-:W-:Y:S01]  /*0e90*/  UIMAD UR4, UR5, UR15, UR4 ;  /* 0x0000000f050472a4 */ /* 0x000fe2000f8e0204 */
[----:B------:R-:W-:Y:S01]  /*0ea0*/  ULDC UR10, c[0x0][0x608] ;  /* 0x00018200000a7ab9 */ /* 0x000fe20000000800 */
[----:B------:R-:W-:Y:S02]  /*0eb0*/  ULDC UR18, c[0x0][0x658] ;  /* 0x0001960000127ab9 */ /* 0x000fe40000000800 */
[----:B------:R-:W-:Y:S01]  /*0ec0*/  UIADD3 UR7, UR7, UR4, URZ ;  /* 0x0000000407077290 */ /* 0x000fe2000fffe03f */
[----:B------:R-:W-:Y:S02]  /*0ed0*/  UMOV UR11, 0xffffffff ;  /* 0xffffffff000b7882 */ /* 0x000fe40000000000 */
[----:B------:R-:W-:Y:S01]  /*0ee0*/  ULDC.64 UR4, c[0x0][0x640] ;  /* 0x0001900000047ab9 */ /* 0x000fe20000000a00 */
[----:B------:R-:W-:Y:S01]  /*0ef0*/  USHF.R.U64 UR16, UR6, UR9, UR7 ;  /* 0x0000000906107299 */ /* 0x000fe20008001207 */
[----:B------:R-:W-:Y:S01]  /*0f00*/  ISETP.NE.U32.AND P0, PT, RZ, UR4, PT ;  /* 0x00000004ff007c0c */ /* 0x000fe2000bf05070 */
[----:B------:R-:W-:-:S02]  /*0f10*/  USHF.R.U32.HI UR7, URZ, UR9, UR7 ;  /* 0x000000093f077299 */ /* 0x000fc40008011607 */
[----:B------:R-:W-:Y:S01]  /*0f20*/  USHF.L.U32 UR6, UR11, UR18, URZ ;  /* 0x000000120b067299 */ /* 0x000fe2000800063f */
[----:B------:R-:W-:Y:S01]  /*0f30*/  ISETP.NE.AND.EX P0, PT, RZ, UR5, PT, P0 ;  /* 0x00000005ff007c0c */ /* 0x000fe2000bf05300 */
[----:B------:R-:W-:Y:S02]  /*0f40*/  USHF.R.U64 UR22, UR16, UR10, UR7 ;  /* 0x0000000a10167299 */ /* 0x000fe40008001207 */
[----:B------:R-:W-:Y:S02]  /*0f50*/  USHF.R.U32.HI UR7, URZ, UR10, UR7 ;  /* 0x0000000a3f077299 */ /* 0x000fe40008011607 */
[----:B------:R-:W-:Y:S02]  /*0f60*/  UISETP.NE.AND UP1, UPT, UR46, URZ, UPT ;  /* 0x0000003f2e00728c */ /* 0x000fe4000bf25270 */
[----:B------:R-:W-:Y:S01]  /*0f70*/  USHF.R.U64 UR23, UR22, UR18, UR7 ;  /* 0x0000001216177299 */ /* 0x000fe20008001207 */
[----:B------:R-:W-:Y:S01]  /*0f80*/  ULDC UR17, c[0x0][0x600] ;  /* 0x0001800000117ab9 */ /* 0x000fe20000000800 */
[----:B------:R-:W-:-:S02]  /*0f90*/  ULOP3.LUT UR13, URZ, UR6, URZ, 0x33, !UPT ;  /* 0x000000063f0d7292 */ /* 0x000fc4000f8e333f */
[----:B------:R-:W-:Y:S02]  /*0fa0*/  UIADD3 UR15, UR17, -0x1, URZ ;  /* 0xffffffff110f7890 */ /* 0x000fe4000fffe03f */
[----:B------:R-:W-:Y:S02]  /*0fb0*/  USEL UR12, UR8, UR12, !UP1 ;  /* 0x0000000c080c7287 */ /* 0x000fe4000c800000 */
[----:B------:R-:W-:Y:S01]  /*0fc0*/  USHF.R.U32.HI UR7, URZ, UR18, UR7 ;  /* 0x000000123f077299 */ /* 0x000fe20008011607 */
[----:B------:R-:W-:Y:S01]  /*0fd0*/  ULDC UR19, c[0x0][0x648] ;  /* 0x0001920000137ab9 */ /* 0x000fe20000000800 */
[----:B------:R-:W-:Y:S01]  /*0fe0*/  ULDC UR20, c[0x0][0x638] ;  /* 0x00018e0000147ab9 */ /* 0x000fe20000000800 */
[----:B------:R-:W-:Y:S01]  /*0ff0*/  UMOV UR21, 0x1 ;  /* 0x0000000100157882 */ /* 0x000fe20000000000 */
[----:B------:R-:W-:Y:S01]  /*1000*/  UMOV UR6, UR23 ;  /* 0x0000001700067c82 */ /* 0x000fe20008000000 */
[----:B------:R-:W-:Y:S07]  /*1010*/  @!P0 BRA `(.L_x_11) ;  /* 0x0000000000308947 */ /* 0x000fee0003800000 */
[----:B------:R-:W-:Y:S02]  /*1020*/  ULDC UR10, c[0x0][0x64c] ;  /* 0x00019300000a7ab9 */ /* 0x000fe40000000800 */
        /* <DEDUP_REMOVED lines=8> */
[----:B------:R-:W-:-:S07]  /*10b0*/  UIMAD.WIDE.U32.X UR4, UR14, UR5, UR10, UP0 ;  /* 0x000000050e0472a5 */ /* 0x000fce00080e040a */
[----:B------:R-:W-:Y:S01]  /*10c0*/  UMOV UR6, UR4 ;  /* 0x0000000400067c82 */ /* 0x000fe20008000000 */
[----:B------:R-:W-:-:S05]  /*10d0*/  UMOV UR7, UR5 ;  /* 0x0000000500077c82 */ /* 0x000fca0008000000 */
.L_x_11:
[----:B------:R-:W-:Y:S01]  /*10e0*/  USHF.R.U64 UR5, UR6, UR19, UR7 ;  /* 0x0000001306057299 */ /* 0x000fe20008001207 */
[----:B------:R-:W-:Y:S01]  /*10f0*/  IMAD.MOV.U32 R0, RZ, RZ, 0x1 ;  /* 0x00000001ff007424 */ /* 0x000fe200078e00ff */
[----:B------:R-:W-:Y:S02]  /*1100*/  USHF.L.U32 UR4, UR21, UR18, URZ ;  /* 0x0000001215047299 */ /* 0x000fe4000800063f */
[----:B------:R-:W-:Y:S02]  /*1110*/  ULOP3.LUT UR13, UR22, UR13, URZ, 0xc0, !UPT ;  /* 0x0000000d160d7292 */ /* 0x000fe4000f8ec03f */
[----:B------:R-:W-:Y:S02]  /*1120*/  UIADD3 UR6, -UR5, URZ, URZ ;  /* 0x0000003f05067290 */ /* 0x000fe4000fffe13f */
[----:B------:R-:W-:Y:S02]  /*1130*/  UIMAD UR13, UR4, UR5, UR13 ;  /* 0x00000005040d72a4 */ /* 0x000fe4000f8e020d */
[----:B------:R-:W-:-:S02]  /*1140*/  ULOP3.LUT UR15, UR16, UR15, URZ, 0xc0, !UPT ;  /* 0x0000000f100f7292 */ /* 0x000fc4000f8ec03f */
[----:B------:R-:W-:Y:S01]  /*1150*/  UIMAD UR4, UR6, UR20, UR23 ;  /* 0x00000014060472a4 */ /* 0x000fe2000f8e0217 */
[----:B------:R-:W-:Y:S01]  /*1160*/  ULDC UR5, c[0x0][0x610] ;  /* 0x0001840000057ab9 */ /* 0x000fe20000000800 */
[----:B------:R-:W-:Y:S02]  /*1170*/  UISETP.NE.AND UP0, UPT, UR46, URZ, UPT ;  /* 0x0000003f2e00728c */ /* 0x000fe4000bf05270 */
[----:B------:R-:W-:Y:S02]  /*1180*/  UIMAD UR12, UR13, UR5, UR12 ;  /* 0x000000050d0c72a4 */ /* 0x000fe4000f8e020c */
[----:B------:R-:W-:-:S04]  /*1190*/  UIMAD UR4, UR4, UR17, UR15 ;  /* 0x00000011040472a4 */ /* 0x000fc8000f8e020f */
[----:B------:R-:W-:Y:S02]  /*11a0*/  USEL UR41, UR4, UR12, !UP0 ;  /* 0x0000000c04297287 */ /* 0x000fe4000c000000 */
[----:B------:R-:W-:-:S12]  /*11b0*/  USEL UR42, UR12, UR4, !UP0 ;  /* 0x000000040c2a7287 */ /* 0x000fd8000c000000 */
.L_x_9:
[----:B------:R-:W-:-:S08]  /*11c0*/  NOP ;  /* 0x0000000000007918 */ /* 0x000fd00000000000 */
[----:B------:R-:W1:Y:S02]  /*11d0*/  USETMAXREG.TRY_ALLOC.CTAPOOL UP0, 0xf0 ;  /* 0x000000f0000079c8 */ /* 0x000e640008000600 */
[----:B-1----:R-:W-:-:S13]  /*11e0*/  PLOP3.LUT P0, PT, PT, PT, UP0, 0x80, 0x0 ;  /* 0x000000000000781c */ /* 0x002fda0003f0f008 */
[----:B------:R-:W-:Y:S05]  /*11f0*/  @!P0 BRA `(.L_x_9) ;  /* 0xfffffffc00f08947 */ /* 0x000fea000383ffff */
[----:B------:R-:W-:Y:S01]  /*1200*/  ULDC.64 UR4, c[0x0][0x598] ;  /* 0x0001660000047ab9 */ /* 0x000fe20000000a00 */
[----:B------:R-:W-:Y:S01]  /*1210*/  ULDC.64 UR36, c[0x0][0x208] ;  /* 0x0000820000247ab9 */ /* 0x000fe20000000a00 */
[----:B------:R-:W-:-:S04]  /*1220*/  ISETP.NE.U32.AND P0, PT, RZ, UR4, PT ;  /* 0x00000004ff007c0c */ /* 0x000fc8000bf05070 */
[----:B------:R-:W-:-:S13]  /*1230*/  ISETP.NE.AND.EX P0, PT, RZ, UR5, PT, P0 ;  /* 0x00000005ff007c0c */ /* 0x000fda000bf05300 */
[----:B------:R-:W-:Y:S05]  /*1240*/  @!P0 BRA `(.L_x_12) ;  /* 0x00000000001c8947 */ /* 0x000fea0003800000 */
[----:B------:R-:W1:Y:S02]  /*1250*/  LDC.64 R2, c[0x0][0x598] ;  /* 0x00016600ff027b82 */ /* 0x000e640000000a00 */
[----:B-1----:R-:W2:Y:S02]  /*1260*/  LDG.E.64 R2, desc[UR36][R2.64] ;  /* 0x0000002402027981 */ /* 0x002ea4000c1e1b00 */
[----:B--2---:R-:W-:-:S04]  /*1270*/  ISETP.NE.U32.AND P0, PT, R2, RZ, PT ;  /* 0x000000ff0200720c */ /* 0x004fc80003f05070 */
[----:B------:R-:W-:-:S13]  /*1280*/  ISETP.NE.AND.EX P0, PT, R3, RZ, PT, P0 ;  /* 0x000000ff0300720c */ /* 0x000fda0003f05300 */
[----:B------:R-:W-:Y:S05]  /*1290*/  @!P0 BRA `(.L_x_12) ;  /* 0x0000000000088947 */ /* 0x000fea0003800000 */
[----:B------:R1:W5:Y:S01]  /*12a0*/  LD.E R17, desc[UR36][R2.64] ;  /* 0x0000002402117980 */ /* 0x000362000c101900 */
[----:B------:R-:W-:Y:S05]  /*12b0*/  BRA `(.L_x_13) ;  /* 0x0000000000247947 */ /* 0x000fea0003800000 */
.L_x_12:
[----:B------:R-:W-:Y:S02]  /*12c0*/  ULDC.64 UR4, c[0x0][0x588] ;  /* 0x0001620000047ab9 */ /* 0x000fe40000000a00 */
[----:B------:R-:W-:-:S04]  /*12d0*/  ISETP.NE.U32.AND P0, PT, RZ, UR4, PT ;  /* 0x00000004ff007c0c */ /* 0x000fc8000bf05070 */
[----:B------:R-:W-:-:S13]  /*12e0*/  ISETP.NE.AND.EX P0, PT, RZ, UR5, PT, P0 ;  /* 0x00000005ff007c0c */ /* 0x000fda000bf05300 */
[----:B------:R-:W-:Y:S05]  /*12f0*/  @!P0 BRA `(.L_x_14) ;  /* 0x00000000000c8947 */ /* 0x000fea0003800000 */
[----:B------:R-:W1:Y:S02]  /*1300*/  LDC.64 R2, c[0x0][0x588] ;  /* 0x00016200ff027b82 */ /* 0x000e640000000a00 */
[----:B-1----:R2:W5:Y:S01]  /*1310*/  LDG.E R17, desc[UR36][R2.64] ;  /* 0x0000002402117981 */ /* 0x002562000c1e1900 */
[----:B------:R-:W-:Y:S05]  /*1320*/  BRA `(.L_x_13) ;  /* 0x0000000000087947 */ /* 0x000fea0003800000 */
.L_x_14:
[----:B------:R-:W-:Y:S02]  /*1330*/  ULDC UR4, c[0x0][0x580] ;  /* 0x0001600000047ab9 */ /* 0x000fe40000000800 */
[----:B------:R-:W-:-:S07]  /*1340*/  IMAD.U32 R17, RZ, RZ, UR4 ;  /* 0x00000004ff117e24 */ /* 0x000fce000f8e00ff */
.L_x_13:
[----:B------:R-:W-:Y:S02]  /*1350*/  ULDC.64 UR4, c[0x0][0x5a0] ;  /* 0x0001680000047ab9 */ /* 0x000fe40000000a00 */
[----:B------:R-:W-:-:S04]  /*1360*/  ISETP.NE.U32.AND P0, PT, RZ, UR4, PT ;  /* 0x00000004ff007c0c */ /* 0x000fc8000bf05070 */
[----:B------:R-:W-:-:S13]  /*1370*/  ISETP.NE.AND.EX P0, PT, RZ, UR5, PT, P0 ;  /* 0x00000005ff007c0c */ /* 0x000fda000bf05300 */
[----:B------:R-:W-:Y:S05]  /*1380*/  @!P0 BRA `(.L_x_15) ;  /* 0x00000000001c8947 */ /* 0x000fea0003800000 */
[----:B-12---:R-:W1:Y:S02]  /*1390*/  LDC.64 R2, c[0x0][0x5a0] ;  /* 0x00016800ff027b82 */ /* 0x006e640000000a00 */
[----:B-1----:R-:W2:Y:S02]  /*13a0*/  LDG.E.64 R2, desc[UR36][R2.64] ;  /* 0x0000002402027981 */ /* 0x002ea4000c1e1b00 */
[----:B--2---:R-:W-:-:S04]  /*13b0*/  ISETP.NE.U32.AND P0, PT, R2, RZ, PT ;  /* 0x000000ff0200720c */ /* 0x004fc80003f05070 */
[----:B------:R-:W-:-:S13]  /*13c0*/  ISETP.NE.AND.EX P0, PT, R3, RZ, PT, P0 ;  /* 0x000000ff0300720c */ /* 0x000fda0003f05300 */
[----:B------:R-:W-:Y:S05]  /*13d0*/  @!P0 BRA `(.L_x_15) ;  /* 0x0000000000088947 */ /* 0x000fea0003800000 */
[----:B------:R1:W5:Y:S01]  /*13e0*/  LD.E R18, desc[UR36][R2.64] ;  /* 0x0000002402127980 */ /* 0x000362000c101900 */
[----:B------:R-:W-:Y:S05]  /*13f0*/  BRA `(.L_x_16) ;  /* 0x0000000000247947 */ /* 0x000fea0003800000 */
.L_x_15:
[----:B------:R-:W-:Y:S02]  /*1400*/  ULDC.64 UR4, c[0x0][0x590] ;  /* 0x0001640000047ab9 */ /* 0x000fe40000000a00 */
[----:B------:R-:W-:-:S04]  /*1410*/  ISETP.NE.U32.AND P0, PT, RZ, UR4, PT ;  /* 0x00000004ff007c0c */ /* 0x000fc8000bf05070 */
[----:B------:R-:W-:-:S13]  /*1420*/  ISETP.NE.AND.EX P0, PT, RZ, UR5, PT, P0 ;  /* 0x00000005ff007c0c */ /* 0x000fda000bf05300 */
[----:B------:R-:W-:Y:S05]  /*1430*/  @!P0 BRA `(.L_x_17) ;  /* 0x00000000000c8947 */ /* 0x000fea0003800000 */
[----:B-12---:R-:W1:Y:S02]  /*1440*/  LDC.64 R2, c[0x0][0x590] ;  /* 0x00016400ff027b82 */ /* 0x006e640000000a00 */
[----:B-1----:R2:W5:Y:S01]  /*1450*/  LDG.E R18, desc[UR36][R2.64] ;  /* 0x0000002402127981 */ /* 0x002562000c1e1900 */
[----:B------:R-:W-:Y:S05]  /*1460*/  BRA `(.L_x_16) ;  /* 0x0000000000087947 */ /* 0x000fea0003800000 */
.L_x_17:
[----:B------:R-:W-:Y:S02]  /*1470*/  ULDC UR4, c[0x0][0x584] ;  /* 0x0001610000047ab9 */ /* 0x000fe40000000800 */
[----:B------:R-:W-:-:S07]  /*1480*/  IMAD.U32 R18, RZ, RZ, UR4 ;  /* 0x00000004ff127e24 */ /* 0x000fce000f8e00ff */
.L_x_16:
[----:B------:R-:W-:-:S13]  /*1490*/  LOP3.LUT P0, RZ, R0, 0xff, RZ, 0xc0, !PT ;  /* 0x000000ff00ff7812 */ /* 0x000fda000780c0ff */
[----:B------:R-:W-:Y:S05]  /*14a0*/  @!P0 EXIT ;  /* 0x000000000000894d */ /* 0x000fea0003800000 */
[----:B------:R-:W-:Y:S01]  /*14b0*/  ULDC UR4, c[0x0][0x28c] ;  /* 0x0000a30000047ab9 */ /* 0x000fe20000000800 */
[----:B------:R-:W-:Y:S01]  /*14c0*/  UMOV UR38, URZ ;  /* 0x0000003f00267c82 */ /* 0x000fe20008000000 */
[----:B------:R-:W-:Y:S01]  /*14d0*/  UIADD3 UR4, UR4, 0x1f, URZ ;  /* 0x0000001f04047890 */ /* 0x000fe2000fffe03f */
[----:B------:R-:W-:-:S03]  /*14e0*/  UMOV UR39, URZ ;  /* 0x0000003f00277c82 */ /* 0x000fc60008000000 */
[----:B------:R-:W-:-:S04]  /*14f0*/  USHF.R.S32.HI UR5, URZ, 0x1f, UR4 ;  /* 0x0000001f3f057899 */ /* 0x000fc80008011404 */
[----:B------:R-:W-:-:S04]  /*1500*/  ULEA.HI UR5, UR5, UR4, URZ, 0x5 ;  /* 0x0000000405057291 */ /* 0x000fc8000f8f283f */
[----:B------:R-:W-:-:S12]  /*1510*/  USHF.R.S32.HI UR44, URZ, 0x5, UR5 ;  /* 0x000000053f2c7899 */ /* 0x000fd80008011405 */
.L_x_553:
[----:B------:R-:W3:Y:S01]  /*1520*/  S2R R0, SR_TID.X ;  /* 0x0000000000007919 */ /* 0x000ee20000002100 */
[----:B----4-:R-:W4:Y:S01]  /*1530*/  S2UR UR7, SR_CgaCtaId ;  /* 0x00000000000779c3 */ /* 0x010f220000008800 */
[----:B------:R-:W-:Y:S02]  /*1540*/  UMOV UR6, 0x400 ;  /* 0x0000040000067882 */ /* 0x000fe40000000000 */
[----:B----4-:R-:W-:Y:S01]  /*1550*/  ULEA UR6, UR7, UR6, 0x18 ;  /* 0x0000000607067291 */ /* 0x010fe2000f8ec03f */
[----:B---3--:R-:W-:-:S04]  /*1560*/  LOP3.LUT R0, R0, 0x80, RZ, 0xc0, !PT ;  /* 0x0000008000007812 */ /* 0x008fc800078ec0ff */
[----:B------:R-:W-:-:S06]  /*1570*/  SHF.R.U32.HI R0, RZ, 0x7, R0 ;  /* 0x00000007ff007819 */ /* 0x000fcc0000011600 */
[----:B------:R-:W3:Y:S02]  /*1580*/  SHFL.IDX PT, R0, R0, RZ, 0x1f ;  /* 0x00001fff00007589 */ /* 0x000ee400000e0000 */
[----:B---3--:R-:W-:-:S13]  /*1590*/  R2UR UR4, R0 ;  /* 0x00000000000472ca */ /* 0x008fda00000e0000 */
[----:B------:R-:W-:-:S04]  /*15a0*/  ULEA.HI UR5, UR4, UR4, URZ, 0x1 ;  /* 0x0000000404057291 */ /* 0x000fc8000f8f083f */
[----:B------:R-:W-:-:S04]  /*15b0*/  ULOP3.LUT UR5, UR5, 0x1ffffe, URZ, 0xc0, !UPT ;  /* 0x001ffffe05057892 */ /* 0x000fc8000f8ec03f */
[----:B------:R-:W-:-:S03]  /*15c0*/  UIADD3 UR5, UR4, -UR5, URZ ;  /* 0x8000000504057290 */ /* 0x000fc6000fffe03f */
[----:B------:R-:W-:Y:S01]  /*15d0*/  ULDC UR4, c[0x0][0x28c] ;  /* 0x0000a30000047ab9 */ /* 0x000fe20000000800 */
[----:B------:R-:W-:Y:S01]  /*15e0*/  ULEA UR5, UR5, UR6, 0xb ;  /* 0x0000000605057291 */ /* 0x000fe2000f8e583f */
[----:B------:R-:W-:-:S03]  /*15f0*/  ISETP.LT.AND P0, PT, RZ, UR4, PT ;  /* 0x00000004ff007c0c */ /* 0x000fc6000bf01270 */
[----:B------:R-:W-:-:S04]  /*1600*/  UIADD3 UR5, UR5, 0x200, URZ ;  /* 0x0000020005057890 */ /* 0x000fc8000fffe03f */
[----:B------:R-:W-:-:S04]  /*1610*/  USHF.R.U32.HI UR5, URZ, 0x4, UR5 ;  /* 0x000000043f057899 */ /* 0x000fc80008011605 */
[----:B------:R-:W-:-:S04]  /*1620*/  ULOP3.LUT UR5, UR5, 0x3fff, URZ, 0xc0, !UPT ;  /* 0x00003fff05057892 */ /* 0x000fc8000f8ec03f */
[----:B------:R-:W-:Y:S01]  /*1630*/  ULOP3.LUT UR45, UR5, 0x10000, URZ, 0xfc, !UPT ;  /* 0x00010000052d7892 */ /* 0x000fe2000f8efc3f */
[----:B------:R-:W-:Y:S11]  /*1640*/  @P0 BRA `(.L_x_18) ;  /* 0x0000000000400947 */ /* 0x000ff60003800000 */
[----:B------:R-:W-:Y:S01]  /*1650*/  MOV R0, 0x0 ;  /* 0x0000000000007802 */ /* 0x000fe20000000f00 */
[----:B------:R-:W-:Y:S01]  /*1660*/  ULDC.64 UR4, c[0x4][0x68] ;  /* 0x01001a0000047ab9 */ /* 0x000fe20000000a00 */
[----:B------:R-:W-:Y:S01]  /*1670*/  ULDC.64 UR6, c[0x4][0x8] ;  /* 0x0100020000067ab9 */ /* 0x000fe20000000a00 */
[----:B------:R-:W-:Y:S01]  /*1680*/  IMAD.U32 R4, RZ, RZ, UR4 ;  /* 0x00000004ff047e24 */ /* 0x000fe2000f8e00ff */
[----:B-12---:R1:W2:Y:S01]  /*1690*/  LDC.64 R2, c[0x4][R0] ;  /* 0x0100000000027b82 */ /* 0x0062a20000000a00 */
[----:B------:R-:W-:Y:S01]  /*16a0*/  IMAD.U32 R5, RZ, RZ, UR5 ;  /* 0x00000005ff057e24 */ /* 0x000fe2000f8e00ff */
[----:B------:R-:W-:Y:S01]  /*16b0*/  ULDC.64 UR4, c[0x4][0x70] ;  /* 0x01001c0000047ab9 */ /* 0x000fe20000000a00 */
[----:B------:R-:W-:Y:S02]  /*16c0*/  IMAD.U32 R10, RZ, RZ, UR6 ;  /* 0x00000006ff0a7e24 */ /* 0x000fe4000f8e00ff */
[----:B0-----:R-:W-:Y:S02]  /*16d0*/  IMAD.U32 R6, RZ, RZ, UR4 ;  /* 0x00000004ff067e24 */ /* 0x001fe4000f8e00ff */
[----:B------:R-:W-:-:S02]  /*16e0*/  IMAD.U32 R7, RZ, RZ, UR5 ;  /* 0x00000005ff077e24 */ /* 0x000fc4000f8e00ff */
[----:B------:R-:W-:Y:S02]  /*16f0*/  IMAD.U32 R11, RZ, RZ, UR7 ;  /* 0x00000007ff0b7e24 */ /* 0x000fe4000f8e00ff */
[----:B------:R-:W-:Y:S02]  /*1700*/  IMAD.MOV.U32 R8, RZ, RZ, 0x1e1 ;  /* 0x000001e1ff087424 */ /* 0x000fe400078e00ff */
[----:B------:R-:W-:Y:S02]  /*1710*/  IMAD.MOV.U32 R12, RZ, RZ, 0x1 ;  /* 0x00000001ff0c7424 */ /* 0x000fe400078e00ff */
[----:B-1----:R-:W-:-:S07]  /*1720*/  IMAD.MOV.U32 R13, RZ, RZ, RZ ;  /* 0x000000ffff0d7224 */ /* 0x002fce00078e00ff */
[----:B------:R-:W-:-:S07]  /*1730*/  LEPC R20, `(.L_x_18) ;  /* 0x000000001014794e */ /* 0x000fce0000000000 */
[----:B--2--5:R-:W-:Y:S05]  /*1740*/  CALL.ABS.NOINC R2 ;  /* 0x0000000002007343 */ /* 0x024fea0003c00000 */
.L_x_18:
[----:B------:R-:W-:-:S06]  /*1750*/  ULOP3.LUT UR4, UR40, 0x1, URZ, 0xfc, !UPT ;  /* 0x0000000128047892 */ /* 0x000fcc000f8efc3f */
[----:B------:R-:W-:-:S05]  /*1760*/  IMAD.U32 R0, RZ, RZ, UR4 ;  /* 0x00000004ff007e24 */ /* 0x000fca000f8e00ff */
[----:B------:R-:W-:-:S13]  /*1770*/  ISETP.NE.AND P0, PT, R0, 0x3, PT ;  /* 0x000000030000780c */ /* 0x000fda0003f05270 */
[----:B------:R-:W-:Y:S05]  /*1780*/  @!P0 BRA `(.L_x_19) ;  /* 0x0000000000048947 */ /* 0x000fea0003800000 */
[----:B------:R-:W-:Y:S01]  /*1790*/  BPT.TRAP 0x1 ;  /* 0x000000040000795c */ /* 0x000fe20000300000 */
.L_x_19:
[----:B------:R-:W3:Y:S01]  /*17a0*/  S2UR UR5, SR_CgaCtaId ;  /* 0x00000000000579c3 */ /* 0x000ee20000008800 */
[----:B------:R-:W-:Y:S01]  /*17b0*/  UMOV UR4, 0x400 ;  /* 0x0000040000047882 */ /* 0x000fe20000000000 */
[----:B-12---:R-:W-:Y:S02]  /*17c0*/  IMAD.U32 R2, RZ, RZ, UR38 ;  /* 0x00000026ff027e24 */ /* 0x006fe4000f8e00ff */
[----:B------:R-:W-:-:S03]  /*17d0*/  IMAD.U32 R3, RZ, RZ, UR39 ;  /* 0x00000027ff037e24 */ /* 0x000fc6000f8e00ff */
[----:B------:R-:W-:Y:S01]  /*17e0*/  SHF.L.U32 R2, R2, 0x1f, RZ ;  /* 0x0000001f02027819 */ /* 0x000fe200000006ff */
[----:B---3--:R-:W-:-:S06]  /*17f0*/  ULEA UR4, UR5, UR4, 0x18 ;  /* 0x0000000405047291 */ /* 0x008fcc000f8ec03f */
[----:B------:R-:W-:-:S04]  /*1800*/  IMAD.U32 R0, RZ, RZ, UR4 ;  /* 0x00000004ff007e24 */ /* 0x000fc8000f8e00ff */
[----:B------:R-:W-:-:S04]  /*1810*/  IMAD R3, R3, 0x8, R0 ;  /* 0x0000000803037824 */ /* 0x000fc800078e0200 */
[----:B------:R1:W2:Y:S01]  /*1820*/  SYNCS.PHASECHK.TRANS64.TRYWAIT P1, [R3+URZ], R2 ;  /* 0x00000002030075a7 */ /* 0x0002a2000802017f */
[----:B------:R-:W-:Y:S05]  /*1830*/  @!P0 BRA `(.L_x_20) ;  /* 0x0000000000048947 */ /* 0x000fea0003800000 */
[----:B------:R-:W-:Y:S01]  /*1840*/  BPT.TRAP 0x1 ;  /* 0x000000040000795c */ /* 0x000fe20000300000 */
.L_x_20:
[----:B--2---:R-:W-:Y:S05]  /*1850*/  @P1 BRA `(.L_x_21) ;  /* 0x0000000000081947 */ /* 0x004fea0003800000 */
[----:B------:R-:W2:Y:S02]  /*1860*/  SYNCS.PHASECHK.TRANS64.TRYWAIT P1, [R3+URZ], R2 ;  /* 0x00000002030075a7 */ /* 0x000ea4000802017f */
[----:B--2---:R-:W-:Y:S05]  /*1870*/  @!P1 BRA `(.L_x_22) ;  /* 0x0000011000409947 */ /* 0x004fea0003800000 */
.L_x_21:
[----:B------:R-:W-:-:S04]  /*1880*/  UISETP.LT.AND UP0, UPT, UR44, 0x1, UPT ;  /* 0x000000012c00788c */ /* 0x000fc8000bf01270 */
[----:B------:R-:W-:-:S06]  /*1890*/  USEL UR4, UR44, 0x1, UP0 ;  /* 0x000000012c047887 */ /* 0x000fcc0008000000 */
[----:B------:R-:W-:Y:S01]  /*18a0*/  IMAD.U32 R4, RZ, RZ, UR4 ;  /* 0x00000004ff047e24 */ /* 0x000fe2000f8e00ff */
[----:B------:R-:W-:Y:S05]  /*18b0*/  WARPSYNC.ALL ;  /* 0x0000000000007948 */ /* 0x000fea0003800000 */
[----:B------:R-:W-:-:S04]  /*18c0*/  IADD3 R4, -R4, UR44, RZ ;  /* 0x0000002c04047c10 */ /* 0x000fc8000fffe1ff */
[----:B------:R-:W-:Y:S02]  /*18d0*/  ISETP.GE.AND P1, PT, R4, 0x1, PT ;  /* 0x000000010400780c */ /* 0x000fe40003f26270 */
[----:B------:R-:W-:Y:S01]  /*18e0*/  R2UR UR4, R0 ;  /* 0x00000000000472ca */ /* 0x000fe200000e0000 */
[----:B------:R-:W-:Y:S01]  /*18f0*/  WARPGROUP.ARRIVE ;  /* 0x00000000000079c5 */ /* 0x000fe20000000000 */
[----:B------:R-:W-:Y:S01]  /*1900*/  UMOV UR5, 0xc0000010 ;  /* 0xc000001000057882 */ /* 0x000fe20000000000 */
[----:B------:R-:W-:-:S10]  /*1910*/  UMOV UR7, 0xc0000010 ;  /* 0xc000001000077882 */ /* 0x000fd40000000000 */
[----:B------:R-:W-:-:S04]  /*1920*/  UIADD3 UR4, UR4, 0x1c200, URZ ;  /* 0x0001c20004047890 */ /* 0x000fc8000fffe03f */
[----:B------:R-:W-:-:S04]  /*1930*/  USHF.R.U32.HI UR4, URZ, 0x4, UR4 ;  /* 0x000000043f047899 */ /* 0x000fc80008011604 */
[----:B------:R-:W-:-:S04]  /*1940*/  ULOP3.LUT UR4, UR4, 0x3fff, URZ, 0xc0, !UPT ;  /* 0x00003fff04047892 */ /* 0x000fc8000f8ec03f */
[----:B------:R-:W-:Y:S02]  /*1950*/  ULOP3.LUT UR9, UR4, 0x10000, URZ, 0xfc, !UPT ;  /* 0x0001000004097892 */ /* 0x000fe4000f8efc3f */
[----:B------:R-:W-:Y:S02]  /*1960*/  ULEA UR4, UR39, UR45, 0x9 ;  /* 0x0000002d27047291 */ /* 0x000fe4000f8e483f */
[----:B------:R-:W-:-:S09]  /*1970*/  ULEA UR6, UR39, UR9, 0x9 ;  /* 0x0000000927067291 */ /* 0x000fd2000f8e483f */
[----:B------:R-:W-:Y:S01]  /*1980*/  IGMMA.64x256x32.S8.S8 R24, gdesc[UR4], RZ, !UPT, gsb0 ;  /* 0x06600000041879f1 */ /* 0x000fe2000c0410ff */
[----:B------:R-:W-:Y:S01]  /*1990*/  UIADD3 UR4, UR4, 0x100, URZ ;  /* 0x0000010004047890 */ /* 0x000fe2000fffe03f */
[----:B------:R-:W-:Y:S01]  /*19a0*/  UMOV UR5, 0xc0000010 ;  /* 0xc000001000057882 */ /* 0x000fe20000000000 */
[----:B------:R-:W-:Y:S02]  /*19b0*/  WARPGROUP.DEPBAR.LE gsb0, 0x0 ;  /* 0x00008000000079c5 */ /* 0x000fe40000010000 */
[----:B------:R-:W-:Y:S04]  /*19c0*/  STL.64 [R1], R24 ;  /* 0x0000001801007387 */ /* 0x000fe80000100a00 */
[----:B------:R-:W-:Y:S04]  /*19d0*/  STL.64 [R1+0x8], R26 ;  /* 0x0000081a01007387 */ /* 0x000fe80000100a00 */
        /* <DEDUP_REMOVED lines=61> */
[----:B------:R3:W-:Y:S02]  /*1db0*/  STL.64 [R1+0x1f8], R150 ;  /* 0x0001f89601007387 */ /* 0x0007e40000100a00 */
[----:B---3--:R-:W-:-:S06]  /*1dc0*/  WARPGROUP.ARRIVE ;  /* 0x00000000000079c5 */ /* 0x008fcc0000000000 */
[----:B------:R-:W-:Y:S03]  /*1dd0*/  IGMMA.64x256x32.S8.S8 R24, gdesc[UR4], RZ, !UPT, gsb0 ;  /* 0x06600000041879f1 */ /* 0x000fe6000c0410ff */
[----:B------:R-:W-:Y:S02]  /*1de0*/  WARPGROUP.DEPBAR.LE gsb0, 0x0 ;  /* 0x00008000000079c5 */ /* 0x000fe40000010000 */
[----:B------:R-:W-:Y:S05]  /*1df0*/  @!P1 BRA `(.L_x_23) ;  /* 0x0000000c00989947 */ /* 0x000fea0003800000 */
[----:B------:R-:W-:Y:S02]  /*1e00*/  UIADD3 UR4, UR39, 0x1, URZ ;  /* 0x0000000127047890 */ /* 0x000fe4000fffe03f */
[----:B-12---:R-:W-:Y:S02]  /*1e10*/  IMAD.U32 R2, RZ, RZ, UR39 ;  /* 0x00000027ff027e24 */ /* 0x006fe4000f8e00ff */
[----:B------:R-:W-:-:S04]  /*1e20*/  UISETP.NE.AND UP0, UPT, UR4, 0xe, UPT ;  /* 0x0000000e0400788c */ /* 0x000fc8000bf05270 */
[----:B------:R-:W-:Y:S02]  /*1e30*/  USEL UR5, URZ, 0x1, UP0 ;  /* 0x000000013f057887 */ /* 0x000fe40008000000 */
[----:B------:R-:W-:Y:S02]  /*1e40*/  USEL UR8, UR4, URZ, UP0 ;  /* 0x0000003f04087287 */ /* 0x000fe40008000000 */
[----:B------:R-:W-:-:S06]  /*1e50*/  ULOP3.LUT UR5, UR38, UR5, URZ, 0x3c, !UPT ;  /* 0x0000000526057292 */ /* 0x000fcc000f8e3c3f */
[----:B------:R-:W-:-:S07]  /*1e60*/  IMAD.U32 R3, RZ, RZ, UR5 ;  /* 0x00000005ff037e24 */ /* 0x000fce000f8e00ff */
.L_x_30:
[----:B------:R-:W-:Y:S05]  /*1e70*/  @!P0 BRA `(.L_x_24) ;  /* 0x0000000000048947 */ /* 0x000fea0003800000 */
[----:B------:R-:W-:Y:S01]  /*1e80*/  BPT.TRAP 0x1 ;  /* 0x000000040000795c */ /* 0x000fe20000300000 */
.L_x_24:
[----:B------:R-:W1:Y:S01]  /*1e90*/  S2UR UR5, SR_CgaCtaId ;  /* 0x00000000000579c3 */ /* 0x000e620000008800 */
[----:B------:R-:W-:Y:S01]  /*1ea0*/  UMOV UR4, 0x400 ;  /* 0x0000040000047882 */ /* 0x000fe20000000000 */
[----:B------:R-:W-:Y:S01]  /*1eb0*/  IMAD.U32 R5, RZ, RZ, UR8 ;  /* 0x00000008ff057e24 */ /* 0x000fe2000f8e00ff */
[----:B0-----:R-:W-:Y:S01]  /*1ec0*/  SHF.L.U32 R6, R3, 0x1f, RZ ;  /* 0x0000001f03067819 */ /* 0x001fe200000006ff */
[----:B-1----:R-:W-:-:S06]  /*1ed0*/  ULEA UR4, UR5, UR4, 0x18 ;  /* 0x0000000405047291 */ /* 0x002fcc000f8ec03f */
[----:B------:R-:W-:-:S04]  /*1ee0*/  IMAD.U32 R0, RZ, RZ, UR4 ;  /* 0x00000004ff007e24 */ /* 0x000fc8000f8e00ff */
[----:B------:R-:W-:-:S04]  /*1ef0*/  IMAD R5, R5, 0x8, R0 ;  /* 0x0000000805057824 */ /* 0x000fc800078e0200 */
[----:B------:R0:W1:Y:S01]  /*1f00*/  SYNCS.PHASECHK.TRANS64.TRYWAIT P1, [R5+URZ], R6 ;  /* 0x00000006050075a7 */ /* 0x000062000802017f */
[----:B------:R-:W-:Y:S05]  /*1f10*/  @!P0 BRA `(.L_x_25) ;  /* 0x0000000000048947 */ /* 0x000fea0003800000 */
[----:B------:R-:W-:Y:S01]  /*1f20*/  BPT.TRAP 0x1 ;  /* 0x000000040000795c */ /* 0x000fe20000300000 */
.L_x_25:
[----:B-1----:R-:W-:Y:S05]  /*1f30*/  @P1 BRA `(.L_x_26) ;  /* 0x0000000000081947 */ /* 0x002fea0003800000 */
[----:B------:R-:W1:Y:S02]  /*1f40*/  SYNCS.PHASECHK.TRANS64.TRYWAIT P1, [R5+URZ], R6 ;  /* 0x00000006050075a7 */ /* 0x000e64000802017f */
[----:B-1----:R-:W-:Y:S05]  /*1f50*/  @!P1 BRA `(.L_x_27) ;  /* 0x00000108009c9947 */ /* 0x002fea0003800000 */
.L_x_26:
[----:B------:R-:W-:Y:S04]  /*1f60*/  STL [R1+0x2b8], R155 ;  /* 0x0002b89b01007387 */ /* 0x000fe80000100800 */
        /* <DEDUP_REMOVED lines=21> */
[----:B------:R2:W-:Y:S04]  /*20c0*/  STL.64 [R1+0x208], R108 ;  /* 0x0002086c01007387 */ /* 0x0005e80000100a00 */
[----:B--2---:R-:W2:Y:S04]  /*20d0*/  LDL.LU.64 R108, [R1] ;  /* 0x00000000016c7983 */ /* 0x004ea80000300a00 */
[----:B------:R-:W2:Y:S04]  /*20e0*/  LDL.LU.64 R110, [R1+0x8] ;  /* 0x00000800016e7983 */ /* 0x000ea80000300a00 */
        /* <DEDUP_REMOVED lines=61> */
[----:B------:R-:W2:Y:S01]  /*24c0*/  LDL.LU.64 R234, [R1+0x1f8] ;  /* 0x0001f80001ea7983 */ /* 0x000ea20000300a00 */
[----:B------:R-:W-:-:S02]  /*24d0*/  ULEA UR4, UR8, UR45, 0x9 ;  /* 0x0000002d08047291 */ /* 0x000fc4000f8e483f */
[----:B------:R-:W-:Y:S01]  /*24e0*/  ULEA UR6, UR8, UR9, 0x9 ;  /* 0x0000000908067291 */ /* 0x000fe2000f8e483f */
[----:B------:R-:W-:Y:S01]  /*24f0*/  UMOV UR5, 0xc0000010 ;  /* 0xc000001000057882 */ /* 0x000fe20000000000 */
[----:B------:R-:W-:Y:S01]  /*2500*/  UMOV UR7, 0xc0000010 ;  /* 0xc000001000077882 */ /* 0x000fe20000000000 */
[----:B--2---:R-:W-:-:S06]  /*2510*/  WARPGROUP.ARRIVE ;  /* 0x00000000000079c5 */ /* 0x004fcc0000000000 */
[----:B------:R-:W-:Y:S03]  /*2520*/  IGMMA.64x256x32.S8.S8 R108, gdesc[UR4], R108, gsb0 ;  /* 0x06600000046c79f1 */ /* 0x000fe6000804106c */
        /* <DEDUP_REMOVED lines=65> */
[----:B--2---:R3:W5:Y:S04]  /*2940*/  LDL.LU R155, [R1+0x2b8] ;  /* 0x0002b800019b7983 */ /* 0x0047680000300800 */
        /* <DEDUP_REMOVED lines=22> */
[----:B------:R-:W-:Y:S01]  /*2ab0*/  UIADD3 UR4, UR4, 0x100, URZ ;  /* 0x0000010004047890 */ /* 0x000fe2000fffe03f */
[----:B------:R-:W-:Y:S01]  /*2ac0*/  UMOV UR5, 0xc0000010 ;  /* 0xc000001000057882 */ /* 0x000fe20000000000 */
[----:B--2---:R-:W-:-:S07]  /*2ad0*/  WARPGROUP.ARRIVE ;  /* 0x00000000000079c5 */ /* 0x004fce0000000000 */
[----:B------:R-:W-:Y:S03]  /*2ae0*/  IGMMA.64x256x32.S8.S8 R24, gdesc[UR4], R24, gsb0 ;  /* 0x06600000041879f1 */ /* 0x000fe60008041018 */
[----:B------:R-:W-:Y:S02]  /*2af0*/  WARPGROUP.DEPBAR.LE gsb0, 0x0 ;  /* 0x00008000000079c5 */ /* 0x000fe40000010000 */
[----:B---3--:R-:W-:Y:S05]  /*2b00*/  @!P0 BRA `(.L_x_28) ;  /* 0x0000000000048947 */ /* 0x008fea0003800000 */
[----:B------:R-:W-:Y:S01]  /*2b10*/  BPT.TRAP 0x1 ;  /* 0x000000040000795c */ /* 0x000fe20000300000 */
.L_x_28:
[----:B------:R-:W-:Y:S01]  /*2b20*/  ISETP.NE.AND P1, PT, R19, RZ, PT ;  /* 0x000000ff1300720c */ /* 0x000fe20003f25270 */
[----:B------:R-:W-:-:S12]  /*2b30*/  UISETP.GT.U32.AND UP0, UPT, UR40, 0x1, UPT ;  /* 0x000000012800788c */ /* 0x000fd8000bf04070 */
[----:B01----:R-:W-:-:S04]  /*2b40*/  @P1 IMAD R5, R2, 0x8, R0 ;  /* 0x0000000802051824 */ /* 0x003fc800078e0200 */
[----:B------:R-:W-:-:S05]  /*2b50*/  @P1 VIADD R5, R5, 0x70 ;  /* 0x0000007005051836 */ /* 0x000fca0000000000 */
[----:B-----5:R-:W-:-:S04]  /*2b60*/  @P1 PRMT R5, R155, 0x654, R5 ;  /* 0x000006549b051816 */ /* 0x020fc80000000005 */
[----:B------:R0:W-:Y:S01]  /*2b70*/  @P1 SYNCS.ARRIVE.TRANS64.RED.A1T0 RZ, [R5+URZ], RZ ;  /* 0x000000ff05ff19a7 */ /* 0x0001e2000810043f */
[----:B------:R-:W-:-:S13]  /*2b80*/  PLOP3.LUT P1, PT, PT, PT, UP0, 0x80, 0x0 ;  /* 0x000000000000781c */ /* 0x000fda0003f2f008 */
[----:B0-----:R-:W-:Y:S05]  /*2b90*/  @P1 BRA `(.L_x_29) ;  /* 0x0000000000041947 */ /* 0x001fea0003800000 */
[----:B------:R-:W-:Y:S01]  /*2ba0*/  BPT.TRAP 0x1 ;  /* 0x000000040000795c */ /* 0x000fe20000300000 */
.L_x_29:
[----:B------:R-:W-:Y:S01]  /*2bb0*/  UIADD3 UR8, UR8, 0x1, URZ ;  /* 0x0000000108087890 */ /* 0x000fe2000fffe03f */
[----:B------:R-:W-:Y:S01]  /*2bc0*/  ISETP.GT.AND P2, PT, R4, 0x1, PT ;  /* 0x000000010400780c */ /* 0x000fe20003f44270 */
[----:B------:R-:W-:Y:S02]  /*2bd0*/  VIADD R2, R2, 0x1 ;  /* 0x0000000102027836 */ /* 0x000fe40000000000 */
[----:B------:R-:W-:Y:S01]  /*2be0*/  UISETP.NE.AND UP0, UPT, UR8, 0xe, UPT ;  /* 0x0000000e0800788c */ /* 0x000fe2000bf05270 */
[----:B------:R-:W-:Y:S02]  /*2bf0*/  VIADD R4, R4, 0xffffffff ;  /* 0xffffffff04047836 */ /* 0x000fe40000000000 */
[C---:B------:R-:W-:Y:S01]  /*2c00*/  ISETP.NE.AND P1, PT, R2.reuse, 0xe, PT ;  /* 0x0000000e0200780c */ /* 0x040fe20003f25270 */
[----:B------:R-:W-:Y:S02]  /*2c10*/  USEL UR4, URZ, 0x1, UP0 ;  /* 0x000000013f047887 */ /* 0x000fe40008000000 */
[----:B------:R-:W-:Y:S01]  /*2c20*/  USEL UR8, UR8, URZ, UP0 ;  /* 0x0000003f08087287 */ /* 0x000fe20008000000 */
[----:B------:R-:W-:-:S03]  /*2c30*/  SEL R2, R2, RZ, P1 ;  /* 0x000000ff02027207 */ /* 0x000fc60000800000 */
[----:B------:R-:W-:Y:S01]  /*2c40*/  LOP3.LUT R3, R3, UR4, RZ, 0x3c, !PT ;  /* 0x0000000403037c12 */ /* 0x000fe2000f8e3cff */
[----:B------:R-:W-:Y:S07]  /*2c50*/  @P2 BRA `(.L_x_30) ;  /* 0xfffffff000842947 */ /* 0x000fee000383ffff */
.L_x_23:
[----:B-12---:R-:W1:Y:S02]  /*2c60*/  LDC R2, c[0x0][0x28c] ;  /* 0x0000a300ff027b82 */ /* 0x006e640000000800 */
[----:B-1----:R-:W-:-:S13]  /*2c70*/  ISETP.GE.AND P1, PT, R2, 0x1, PT ;  /* 0x000000010200780c */ /* 0x002fda0003f26270 */
[----:B------:R-:W-:Y:S05]  /*2c80*/  @!P1 BRA `(.L_x_31) ;  /* 0x0000000000589947 */ /* 0x000fea0003800000 */
[----:B------:R-:W-:Y:S05]  /*2c90*/  @!P0 BRA `(.L_x_32) ;  /* 0x0000000000048947 */ /* 0x000fea0003800000 */
[----:B------:R-:W-:Y:S01]  /*2ca0*/  BPT.TRAP 0x1 ;  /* 0x000000040000795c */ /* 0x000fe20000300000 */
.L_x_32:
[----:B------:R-:W-:Y:S01]  /*2cb0*/  ISETP.NE.AND P0, PT, R19, RZ, PT ;  /* 0x000000ff1300720c */ /* 0x000fe20003f05270 */
[----:B------:R-:W-:-:S12]  /*2cc0*/  BSSY B0, `(.L_x_33) ;  /* 0x000000e000007945 */ /* 0x000fd80003800000 */
[----:B------:R-:W-:Y:S05]  /*2cd0*/  @!P0 BRA `(.L_x_34) ;  /* 0x0000000000308947 */ /* 0x000fea0003800000 */
[----:B------:R-:W-:-:S04]  /*2ce0*/  UISETP.LT.AND UP0, UPT, UR44, 0x1, UPT ;  /* 0x000000012c00788c */ /* 0x000fc8000bf01270 */
[----:B------:R-:W-:-:S04]  /*2cf0*/  USEL UR6, UR44, 0x1, UP0 ;  /* 0x000000012c067887 */ /* 0x000fc80008000000 */
[----:B------:R-:W-:-:S04]  /*2d00*/  UIADD3 UR6, UR39, UR44, -UR6 ;  /* 0x0000002c27067290 */ /* 0x000fc8000fffe806 */
[----:B------:R-:W-:-:S04]  /*2d10*/  USHF.R.U32.HI UR4, URZ, 0x1, UR6 ;  /* 0x000000013f047899 */ /* 0x000fc80008011606 */
[----:B------:R-:W-:-:S04]  /*2d20*/  UIMAD.WIDE.U32 UR4, UR4, -0x6db6db6d, URZ ;  /* 0x92492493040478a5 */ /* 0x000fc8000f8e003f */
[----:B------:R-:W-:-:S04]  /*2d30*/  USHF.R.U32.HI UR4, URZ, 0x2, UR5 ;  /* 0x000000023f047899 */ /* 0x000fc80008011605 */
[----:B------:R-:W-:-:S06]  /*2d40*/  UIMAD UR6, UR4, -0xe, UR6 ;  /* 0xfffffff2040678a4 */ /* 0x000fcc000f8e0206 */
[----:B------:R-:W-:-:S04]  /*2d50*/  IMAD.U32 R2, RZ, RZ, UR6 ;  /* 0x00000006ff027e24 */ /* 0x000fc8000f8e00ff */
[----:B------:R-:W-:-:S04]  /*2d60*/  IMAD R0, R2, 0x8, R0 ;  /* 0x0000000802007824 */ /* 0x000fc800078e0200 */
[----:B------:R-:W-:-:S05]  /*2d70*/  VIADD R0, R0, 0x70 ;  /* 0x0000007000007836 */ /* 0x000fca0000000000 */
[----:B------:R-:W-:-:S04]  /*2d80*/  PRMT R0, R155, 0x654, R0 ;  /* 0x000006549b007816 */ /* 0x000fc80000000000 */
[----:B------:R1:W-:Y:S03]  /*2d90*/  SYNCS.ARRIVE.TRANS64.RED.A1T0 RZ, [R0+URZ], RZ ;  /* 0x000000ff00ff79a7 */ /* 0x0003e6000810043f */
.L_x_34:
[----:B------:R-:W-:Y:S05]  /*2da0*/  BSYNC B0 ;  /* 0x0000000000007941 */ /* 0x000fea0003800000 */
.L_x_33:
[----:B------:R-:W-:-:S06]  /*2db0*/  UISETP.GT.U32.AND UP0, UPT, UR40, 0x1, UPT ;  /* 0x000000012800788c */ /* 0x000fcc000bf04070 */
[----:B------:R-:W-:-:S13]  /*2dc0*/  PLOP3.LUT P0, PT, PT, PT, UP0, 0x80, 0x0 ;  /* 0x000000000000781c */ /* 0x000fda0003f0f008 */
[----:B------:R-:W-:Y:S05]  /*2dd0*/  @P0 BRA `(.L_x_31) ;  /* 0x0000000000040947 */ /* 0x000fea0003800000 */
[----:B------:R-:W-:Y:S01]  /*2de0*/  BPT.TRAP 0x1 ;  /* 0x000000040000795c */ /* 0x000fe20000300000 */
.L_x_31:
[----:B0-----:R-:W0:Y:S01]  /*2df0*/  S2R R6, SR_TID.X ;  /* 0x0000000000067919 */ /* 0x001e220000002100 */
[----:B------:R-:W-:Y:S01]  /*2e00*/  IMAD.MOV.U32 R13, RZ, RZ, 0x6540 ;  /* 0x00006540ff0d7424 */ /* 0x000fe200078e00ff */
[----:B------:R-:W-:Y:S02]  /*2e10*/  UIMAD.WIDE UR8, UR42, 0x100, URZ ;  /* 0x000001002a0878a5 */ /* 0x000fe4000f8e023f */
[----:B------:R-:W-:Y:S01]  /*2e20*/  USHF.R.S32.HI UR10, URZ, 0x1f, UR43 ;  /* 0x0000001f3f0a7899 */ /* 0x000fe2000801142b */
[----:B------:R-:W-:Y:S01]  /*2e30*/  ULDC.64 UR6, c[0x0][0x5d0] ;  /* 0x0001740000067ab9 */ /* 0x000fe20000000a00 */
[----:B------:R-:W-:Y:S02]  /*2e40*/  ULDC UR5, c[0x0][0x288] ;  /* 0x0000a20000057ab9 */ /* 0x000fe40000000800 */
[----:B------:R-:W-:Y:S02]  /*2e50*/  UIMAD UR4, UR10, UR6, URZ ;  /* 0x000000060a0472a4 */ /* 0x000fe4000f8e023f */
[----:B------:R-:W-:-:S02]  /*2e60*/  USHF.L.U32 UR42, UR42, 0x8, URZ ;  /* 0x000000082a2a7899 */ /* 0x000fc4000800063f */
[----:B------:R-:W-:Y:S02]  /*2e70*/  UIADD3 UR39, UR44, UR39, URZ ;  /* 0x000000272c277290 */ /* 0x000fe4000fffe03f */
[----:B------:R-:W-:Y:S02]  /*2e80*/  UIMAD UR4, UR43, UR7, UR4 ;  /* 0x000000072b0472a4 */ /* 0x000fe4000f8e0204 */
[----:B------:R-:W-:Y:S02]  /*2e90*/  UISETP.GT.U32.AND UP1, UPT, UR39, 0xd, UPT ;  /* 0x0000000d2700788c */ /* 0x000fe4000bf24070 */
[----:B------:R-:W-:Y:S02]  /*2ea0*/  UISETP.GE.U32.AND UP2, UPT, UR44, 0xe, UPT ;  /* 0x0000000e2c00788c */ /* 0x000fe4000bf46070 */
[----:B------:R-:W-:Y:S01]  /*2eb0*/  UISETP.LT.U32.AND UP1, UPT, UR44, 0xe, UP1 ;  /* 0x0000000e2c00788c */ /* 0x000fe20008f21070 */
[--C-:B0-----:R-:W-:Y:S01]  /*2ec0*/  SHF.R.U32.HI R2, RZ, 0x7, R6.reuse ;  /* 0x00000007ff027819 */ /* 0x101fe20000011606 */
[----:B------:R-:W-:Y:S01]  /*2ed0*/  IMAD.SHL.U32 R12, R6, 0x2, RZ ;  /* 0x00000002060c7824 */ /* 0x000fe200078e00ff */
[----:B------:R-:W-:-:S02]  /*2ee0*/  SHF.R.U32.HI R3, RZ, 0x2, R6 ;  /* 0x00000002ff037819 */ /* 0x000fc40000011606 */
[----:B------:R-:W-:Y:S02]  /*2ef0*/  LOP3.LUT R2, R2, 0x1, RZ, 0xc0, !PT ;  /* 0x0000000102027812 */ /* 0x000fe400078ec0ff */
[----:B------:R-:W-:Y:S02]  /*2f00*/  LOP3.LUT R4, R6, 0x60, RZ, 0xc0, !PT ;  /* 0x0000006006047812 */ /* 0x000fe400078ec0ff */
[----:B------:R-:W-:Y:S01]  /*2f10*/  LOP3.LUT R3, R3, 0x7, RZ, 0xc0, !PT ;  /* 0x0000000703037812 */ /* 0x000fe200078ec0ff */
[----:B------:R-:W-:Y:S01]  /*2f20*/  IMAD.SHL.U32 R160, R2, 0x40, RZ ;  /* 0x0000004002a07824 */ /* 0x000fe200078e00ff */
[----:B------:R-:W-:Y:S02]  /*2f30*/  LOP3.LUT R12, R12, 0x6, RZ, 0xc0, !PT ;  /* 0x000000060c0c7812 */ /* 0x000fe400078ec0ff */
[----:B------:R-:W-:Y:S02]  /*2f40*/  SHF.R.U32.HI R4, RZ, 0x1, R4 ;  /* 0x00000001ff047819 */ /* 0x000fe40000011604 */
[----:B------:R-:W-:-:S02]  /*2f50*/  LOP3.LUT R160, R160, 0x40, R3, 0xe2, !PT ;  /* 0x00000040a0a07812 */ /* 0x000fc400078ee203 */
[----:B------:R-:W-:Y:S01]  /*2f60*/  PRMT R12, R12, R13, UR41 ;  /* 0x000000290c0c7e16 */ /* 0x000fe2000800000d */
[----:B------:R-:W-:Y:S01]  /*2f70*/  USHF.L.U32 UR41, UR41, 0x8, URZ ;  /* 0x0000000829297899 */ /* 0x000fe2000800063f */
[----:B-1----:R-:W-:Y:S01]  /*2f80*/  IADD3 R0, RZ, -R4, -R3 ;  /* 0x80000004ff007210 */ /* 0x002fe20007ffe803 */
[----:B------:R-:W-:Y:S01]  /*2f90*/  IMAD.MOV.U32 R3, RZ, RZ, -0x2 ;  /* 0xfffffffeff037424 */ /* 0x000fe200078e00ff */
[----:B------:R-:W-:Y:S01]  /*2fa0*/  LOP3.LUT R160, R160, UR8, R4, 0xfe, !PT ;  /* 0x00000008a0a07c12 */ /* 0x000fe2000f8efe04 */
[----:B------:R-:W-:Y:S01]  /*2fb0*/  IMAD.U32 R4, RZ, RZ, UR6 ;  /* 0x00000006ff047e24 */ /* 0x000fe2000f8e00ff */
[----:B------:R-:W-:Y:S01]  /*2fc0*/  SHF.R.S32.HI R13, RZ, 0x1f, R12 ;  /* 0x0000001fff0d7819 */ /* 0x000fe2000001140c */
[----:B------:R-:W-:Y:S01]  /*2fd0*/  ULDC UR6, c[0x0][0x284] ;  /* 0x0000a10000067ab9 */ /* 0x000fe20000000800 */
[----:B------:R-:W-:Y:S01]  /*2fe0*/  UISETP.GE.AND UP0, UPT, UR41, UR5, UPT ;  /* 0x000000052900728c */ /* 0x000fe2000bf06270 */
[----:B------:R-:W-:Y:S02]  /*2ff0*/  IMAD R0, R2, -0x40, R0 ;  /* 0xffffffc002007824 */ /* 0x000fe400078e0200 */
[----:B------:R-:W-:Y:S01]  /*3000*/  IMAD.U32 R154, RZ, RZ, UR6 ;  /* 0x00000006ff9a7e24 */ /* 0x000fe2000f8e00ff */
[----:B------:R-:W-:Y:S01]  /*3010*/  UISETP.GE.OR UP0, UPT, UR42, UR6, UP0 ;  /* 0x000000062a00728c */ /* 0x000fe20008706670 */
[----:B------:R-:W-:Y:S01]  /*3020*/  IMAD.WIDE.U32 R4, R4, UR43, R12 ;  /* 0x0000002b04047c25 */ /* 0x000fe2000f8e000c */
[----:B------:R-:W-:-:S02]  /*3030*/  USEL UR6, URZ, 0x1, !UP1 ;  /* 0x000000013f067887 */ /* 0x000fc4000c800000 */
[----:B------:R-:W-:Y:S01]  /*3040*/  IADD3 R154, R154, -UR42, R0 ;  /* 0x8000002a9a9a7c10 */ /* 0x000fe2000fffe000 */
[----:B------:R-:W-:Y:S01]  /*3050*/  VIADD R5, R5, UR4 ;  /* 0x0000000405057c36 */ /* 0x000fe20008000000 */
[----:B------:R-:W-:Y:S01]  /*3060*/  LOP3.LUT R0, R6, 0x3, RZ, 0xc0, !PT ;  /* 0x0000000306007812 */ /* 0x000fe200078ec0ff */
[----:B------:R-:W-:Y:S01]  /*3070*/  USHF.R.U32.HI UR4, URZ, 0x1, UR39 ;  /* 0x000000013f047899 */ /* 0x000fe20008011627 */
[----:B------:R-:W-:Y:S01]  /*3080*/  PLOP3.LUT P0, PT, PT, PT, UP0, 0x80, 0x0 ;  /* 0x000000000000781c */ /* 0x000fe20003f0f008 */
[----:B------:R-:W-:Y:S02]  /*3090*/  ULOP3.LUT UR38, UR38, UR6, URZ, 0x3c, !UPT ;  /* 0x0000000626267292 */ /* 0x000fe4000f8e3c3f */
[----:B------:R-:W-:Y:S01]  /*30a0*/  IMAD R0, R0, R3, UR5 ;  /* 0x0000000500007e24 */ /* 0x000fe2000f8e0203 */
[----:B------:R-:W-:Y:S01]  /*30b0*/  UIMAD.WIDE.U32 UR4, UR4, -0x6db6db6d, URZ ;  /* 0x92492493040478a5 */ /* 0x000fe2000f8e003f */
[----:B------:R-:W-:Y:S02]  /*30c0*/  UMOV UR42, 0xffffffff ;  /* 0xffffffff002a7882 */ /* 0x000fe40000000000 */
[----:B------:R-:W-:Y:S01]  /*30d0*/  VIADD R0, R0, -UR41 ;  /* 0x8000002900007c36 */ /* 0x000fe20008000000 */
[----:B------:R-:W-:-:S04]  /*30e0*/  USHF.R.U32.HI UR4, URZ, 0x2, UR5 ;  /* 0x000000023f047899 */ /* 0x000fc80008011605 */
[----:B------:R-:W-:Y:S02]  /*30f0*/  UIMAD UR39, UR4, -0xe, UR39 ;  /* 0xfffffff2042778a4 */ /* 0x000fe4000f8e0227 */
[----:B------:R-:W-:Y:S01]  /*3100*/  @UP2 ULOP3.LUT UR38, UR38, 0x1, UR4, 0x78, !UPT ;  /* 0x0000000126262892 */ /* 0x000fe2000f8e7804 */
[----:B------:R-:W-:Y:S11]  /*3110*/  @P0 BRA `(.L_x_35) ;  /* 0x000000d000f80947 */ /* 0x000ff60003800000 */
[----:B------:R-:W0:Y:S01]  /*3120*/  LDC.64 R2, c[0x0][0x5c8] ;  /* 0x00017200ff027b82 */ /* 0x000e220000000a00 */
[----:B------:R-:W-:Y:S01]  /*3130*/  ULDC.64 UR4, c[0x0][0x5c0] ;  /* 0x0001700000047ab9 */ /* 0x000fe20000000a00 */
[----:B------:R-:W-:Y:S01]  /*3140*/  BSSY B0, `(.L_x_35) ;  /* 0x0000d3b000007945 */ /* 0x000fe20003800000 */
[C---:B0-----:R-:W-:Y:S01]  /*3150*/  IMAD R6, R2.reuse, UR9, RZ ;  /* 0x0000000902067c24 */ /* 0x041fe2000f8e02ff */
[----:B------:R-:W-:Y:S01]  /*3160*/  SHF.L.U64.HI R9, R2, 0x3, R3 ;  /* 0x0000000302097819 */ /* 0x000fe20000010203 */
[----:B------:R-:W-:-:S04]  /*3170*/  IMAD.WIDE.U32 R4, R160, R2, R4 ;  /* 0x00000002a0047225 */ /* 0x000fc800078e0004 */
[----:B------:R-:W-:Y:S01]  /*3180*/  IMAD R6, R160, R3, R6 ;  /* 0x00000003a0067224 */ /* 0x000fe200078e0206 */
[----:B------:R-:W-:Y:S01]  /*3190*/  IADD3 R4, P0, R4, UR4, RZ ;  /* 0x0000000404047c10 */ /* 0x000fe2000ff1e0ff */
[----:B------:R-:W-:Y:S02]  /*31a0*/  IMAD.SHL.U32 R8, R2, 0x8, RZ ;  /* 0x0000000802087824 */ /* 0x000fe400078e00ff */
[----:B------:R-:W-:-:S03]  /*31b0*/  IMAD.IADD R6, R5, 0x1, R6 ;  /* 0x0000000105067824 */ /* 0x000fc600078e0206 */
[-C--:B------:R-:W-:Y:S02]  /*31c0*/  IADD3 R10, P1, R8, R4.reuse, RZ ;  /* 0x00000004080a7210 */ /* 0x080fe40007f3e0ff */
[----:B------:R-:W-:Y:S02]  /*31d0*/  IADD3.X R5, R6, UR5, RZ, P0, !PT ;  /* 0x0000000506057c10 */ /* 0x000fe400087fe4ff */
[----:B------:R-:W-:-:S03]  /*31e0*/  LEA R6, P0, R2, R4, 0x7 ;  /* 0x0000000402067211 */ /* 0x000fc600078038ff */
[----:B------:R-:W-:Y:S01]  /*31f0*/  IMAD.X R11, R9, 0x1, R5, P1 ;  /* 0x00000001090b7824 */ /* 0x000fe200008e0605 */
[----:B------:R-:W-:Y:S02]  /*3200*/  LEA.HI.X R7, R2, R5, R3, 0x7, P0 ;  /* 0x0000000502077211 */ /* 0x000fe400000f3c03 */
[----:B-----5:R-:W-:Y:S02]  /*3210*/  ISETP.NE.AND P0, PT, R18, RZ, PT ;  /* 0x000000ff1200720c */ /* 0x020fe40003f05270 */
[----:B------:R-:W-:-:S05]  /*3220*/  IADD3 R8, P2, R8, R6, RZ ;  /* 0x0000000608087210 */ /* 0x000fca0007f5e0ff */
[----:B------:R-:W-:-:S06]  /*3230*/  IMAD.X R9, R9, 0x1, R7, P2 ;  /* 0x0000000109097824 */ /* 0x000fcc00010e0607 */
[----:B------:R-:W-:Y:S05]  /*3240*/  @!P0 BRA `(.L_x_36) ;  /* 0x0000009800988947 */ /* 0x000fea0003800000 */
[----:B------:R-:W0:Y:S01]  /*3250*/  LDC.64 R20, c[0x0][0x5b0] ;  /* 0x00016c00ff147b82 */ /* 0x000e220000000a00 */
[----:B------:R-:W-:Y:S01]  /*3260*/  ULDC.64 UR6, c[0x0][0x5b8] ;  /* 0x00016e0000067ab9 */ /* 0x000fe20000000a00 */
[----:B------:R-:W-:Y:S01]  /*3270*/  ISETP.GE.AND P1, PT, R154, 0x1, PT ;  /* 0x000000019a00780c */ /* 0x000fe20003f26270 */
[----:B------:R-:W-:Y:S02]  /*3280*/  UIMAD UR4, UR10, UR6, URZ ;  /* 0x000000060a0472a4 */ /* 0x000fe4000f8e023f */
[----:B------:R-:W-:Y:S01]  /*3290*/  IMAD.U32 R156, RZ, RZ, UR6 ;  /* 0x00000006ff9c7e24 */ /* 0x000fe2000f8e00ff */
[----:B------:R-:W-:Y:S01]  /*32a0*/  BSSY B1, `(.L_x_37) ;  /* 0x000000e000017945 */ /* 0x000fe20003800000 */
[----:B------:R-:W-:Y:S01]  /*32b0*/  ISETP.LT.OR P2, PT, R0, 0x1, !P1 ;  /* 0x000000010000780c */ /* 0x000fe20004f41670 */
[----:B------:R-:W-:Y:S01]  /*32c0*/  UIMAD UR4, UR43, UR7, UR4 ;  /* 0x000000072b0472a4 */ /* 0x000fe2000f8e0204 */
[----:B------:R-:W1:Y:S01]  /*32d0*/  LDC.64 R22, c[0x0][0x5a8] ;  /* 0x00016a00ff167b82 */ /* 0x000e620000000a00 */
[----:B------:R-:W-:-:S04]  /*32e0*/  IMAD.WIDE.U32 R156, R156, UR43, R12 ;  /* 0x0000002b9c9c7c25 */ /* 0x000fc8000f8e000c */
[----:B------:R-:W-:Y:S02]  /*32f0*/  VIADD R153, R157, UR4 ;  /* 0x000000049d997c36 */ /* 0x000fe40008000000 */
[----:B------:R-:W-:Y:S02]  /*3300*/  IMAD.MOV.U32 R152, RZ, RZ, R156 ;  /* 0x000000ffff987224 */ /* 0x000fe400078e009c */
[----:B0-----:R-:W-:Y:S02]  /*3310*/  IMAD R161, R20, UR9, RZ ;  /* 0x0000000914a17c24 */ /* 0x001fe4000f8e02ff */
[----:B------:R-:W-:-:S04]  /*3320*/  IMAD.WIDE.U32 R2, R160, R20, R152 ;  /* 0x00000014a0027225 */ /* 0x000fc800078e0098 */
[----:B------:R-:W-:Y:S01]  /*3330*/  IMAD R161, R160, R21, R161 ;  /* 0x00000015a0a17224 */ /* 0x000fe200078e02a1 */
[----:B-1----:R-:W-:-:S04]  /*3340*/  IADD3 R14, P0, R2, R22, RZ ;  /* 0x00000016020e7210 */ /* 0x002fc80007f1e0ff */
[----:B------:R-:W-:Y:S01]  /*3350*/  IADD3.X R15, R23, R3, R161, P0, !PT ;  /* 0x00000003170f7210 */ /* 0x000fe200007fe4a1 */
[----:B------:R-:W-:Y:S08]  /*3360*/  @P2 BRA `(.L_x_38) ;  /* 0x0000000000042947 */ /* 0x000ff00003800000 */
[----:B------:R0:W5:Y:S02]  /*3370*/  LDG.E.U8 R16, desc[UR36][R14.64] ;  /* 0x000000240e107981 */ /* 0x000164000c1e1100 */
.L_x_38:
[----:B------:R-:W-:Y:S05]  /*3380*/  BSYNC B1 ;  /* 0x0000000000017941 */ /* 0x000fea0003800000 */
.L_x_37:
[----:B------:R-:W2:Y:S01]  /*3390*/  LDL.LU R3, [R1] ;  /* 0x0000000001037983 */ /* 0x000ea20000300800 */
[----:B-----5:R-:W-:Y:S01]  /*33a0*/  LOP3.LUT R2, R16, 0xffff, RZ, 0xc0, !PT ;  /* 0x0000ffff10027812 */ /* 0x020fe200078ec0ff */
[----:B------:R-:W-:Y:S01]  /*33b0*/  BSSY B1, `(.L_x_39) ;  /* 0x000000a000017945 */ /* 0x000fe20003800000 */
[----:B------:R-:W-:Y:S02]  /*33c0*/  ISETP.LT.OR P0, PT, R0, 0x2, !P1 ;  /* 0x000000020000780c */ /* 0x000fe40004f01670 */
[----:B------:R-:W-:-:S05]  /*33d0*/  PRMT R2, R2, 0x8880, RZ ;  /* 0x0000888002027816 */ /* 0x000fca00000000ff */
[----:B------:R-:W-:-:S04]  /*33e0*/  IMAD R2, R2, R18, RZ ;  /* 0x0000001202027224 */ /* 0x000fc800078e02ff */
[----:B--2---:R-:W-:-:S05]  /*33f0*/  @!P2 IMAD R3, R3, R17, R2 ;  /* 0x000000110303a224 */ /* 0x004fca00078e0202 */
[----:B------:R1:W-:Y:S01]  /*3400*/  @!P2 STG.E.U8 desc[UR36][R4.64], R3 ;  /* 0x000000030400a986 */ /* 0x0003e2000c101124 */
[----:B------:R-:W-:Y:S05]  /*3410*/  @P0 BRA `(.L_x_40) ;  /* 0x00000000000c0947 */ /* 0x000fea0003800000 */
[----:B------:R-:W2:Y:S02]  /*3420*/  LDG.E.U8 R16, desc[UR36][R14.64+0x1] ;  /* 0x000001240e107981 */ /* 0x000ea4000c1e1100 */
[----:B--2---:R-:W-:-:S05]  /*3430*/  PRMT R2, R16, 0x8880, RZ ;  /* 0x0000888010027816 */ /* 0x004fca00000000ff */
[----:B------:R-:W-:-:S07]  /*3440*/  IMAD R2, R2, R18, RZ ;  /* 0x0000001202027224 */ /* 0x000fce00078e02ff */
.L_x_40:
[----:B------:R-:W-:Y:S05]  /*3450*/  BSYNC B1 ;  /* 0x0000000000017941 */ /* 0x000fea0003800000 */
.L_x_39:
[----:B-1----:R-:W2:Y:S01]  /*3460*/  LDL.LU R3, [R1+0x4] ;  /* 0x0000040001037983 */ /* 0x002ea20000300800 */
[C---:B------:R-:W-:Y:S01]  /*3470*/  SHF.L.U64.HI R159, R20.reuse, 0x3, R21 ;  /* 0x00000003149f7819 */ /* 0x040fe20000010215 */
[----:B------:R-:W-:Y:S01]  /*3480*/  IMAD.SHL.U32 R158, R20, 0x8, RZ ;  /* 0x00000008149e7824 */ /* 0x000fe200078e00ff */
[----:B------:R-:W-:Y:S03]  /*3490*/  BSSY B1, `(.L_x_41) ;  /* 0x000000d000017945 */ /* 0x000fe60003800000 */
[----:B------:R-:W-:-:S04]  /*34a0*/  IMAD.WIDE.U32 R12, R160, R20, R158 ;  /* 0x00000014a00c7225 */ /* 0x000fc800078e009e */
[----:B------:R-:W-:Y:S01]  /*34b0*/  IMAD.IADD R161, R161, 0x1, R13 ;  /* 0x00000001a1a17824 */ /* 0x000fe200078e020d */
[----:B------:R-:W-:-:S04]  /*34c0*/  IADD3 R12, P2, P3, R156, R22, R12 ;  /* 0x000000169c0c7210 */ /* 0x000fc80007b5e00c */
[----:B------:R-:W-:Y:S01]  /*34d0*/  IADD3.X R13, R153, R23, R161, P2, P3 ;  /* 0x00000017990d7210 */ /* 0x000fe200017e64a1 */
[----:B--2---:R-:W-:-:S05]  /*34e0*/  @!P0 IMAD R3, R3, R17, R2 ;  /* 0x0000001103038224 */ /* 0x004fca00078e0202 */
[----:B------:R1:W-:Y:S01]  /*34f0*/  @!P0 STG.E.U8 desc[UR36][R4.64+0x1], R3 ;  /* 0x0000010304008986 */ /* 0x0003e2000c101124 */
[----:B------:R-:W-:-:S04]  /*3500*/  ISETP.GE.AND P0, PT, R154, 0x9, PT ;  /* 0x000000099a00780c */ /* 0x000fc80003f06270 */
[----:B------:R-:W-:-:S13]  /*3510*/  ISETP.LT.OR P4, PT, R0, 0x1, !P0 ;  /* 0x000000010000780c */ /* 0x000fda0004781670 */
[----:B-1----:R-:W-:Y:S05]  /*3520*/  @P4 BRA `(.L_x_42) ;  /* 0x00000000000c4947 */ /* 0x002fea0003800000 */
[----:B------:R-:W2:Y:S02]  /*3530*/  LDG.E.U8 R16, desc[UR36][R12.64] ;  /* 0x000000240c107981 */ /* 0x000ea4000c1e1100 */
[----:B--2---:R-:W-:-:S05]  /*3540*/  PRMT R2, R16, 0x8880, RZ ;  /* 0x0000888010027816 */ /* 0x004fca00000000ff */
[----:B------:R-:W-:-:S07]  /*3550*/  IMAD R2, R2, R18, RZ ;  /* 0x0000001202027224 */ /* 0x000fce00078e02ff */
.L_x_42:
[----:B------:R-:W-:Y:S05]  /*3560*/  BSYNC B1 ;  /* 0x0000000000017941 */ /* 0x000fea0003800000 */
.L_x_41:
[----:B------:R-:W2:Y:S01]  /*3570*/  LDL.LU R3, [R1+0x8] ;  /* 0x0000080001037983 */ /* 0x000ea20000300800 */
[----:B------:R-:W-:Y:S01]  /*3580*/  ISETP.LT.OR P2, PT, R0, 0x2, !P0 ;  /* 0x000000020000780c */ /* 0x000fe20004741670 */
[----:B------:R-:W-:Y:S01]  /*3590*/  BSSY B1, `(.L_x_43) ;  /* 0x0000007000017945 */ /* 0x000fe20003800000 */
[----:B--2---:R-:W-:-:S05]  /*35a0*/  @!P4 IMAD R3, R3, R17, R2 ;  /* 0x000000110303c224 */ /* 0x004fca00078e0202 */
[----:B------:R1:W-:Y:S06]  /*35b0*/  @!P4 STG.E.U8 desc[UR36][R10.64], R3 ;  /* 0x000000030a00c986 */ /* 0x0003ec000c101124 */
[----:B------:R-:W-:Y:S05]  /*35c0*/  @P2 BRA `(.L_x_44) ;  /* 0x00000000000c2947 */ /* 0x000fea0003800000 */
[----:B------:R-:W2:Y:S02]  /*35d0*/  LDG.E.U8 R16, desc[UR36][R12.64+0x1] ;  /* 0x000001240c107981 */ /* 0x000ea4000c1e1100 */
[----:B--2---:R-:W-:-:S05]  /*35e0*/  PRMT R2, R16, 0x8880, RZ ;  /* 0x0000888010027816 */ /* 0x004fca00000000ff */
[----:B------:R-:W-:-:S07]  /*35f0*/  IMAD R2, R2, R18, RZ ;  /* 0x0000001202027224 */ /* 0x000fce00078e02ff */
.L_x_44:
[----:B------:R-:W-:Y:S05]  /*3600*/  BSYNC B1 ;  /* 0x0000000000017941 */ /* 0x000fea0003800000 */
.L_x_43:
[----:B-1----:R-:W2:Y:S01]  /*3610*/  LDL.LU R3, [R1+0xc] ;  /* 0x00000c0001037983 */ /* 0x002ea20000300800 */
[----:B------:R-:W-:Y:S01]  /*3620*/  BSSY B1, `(.L_x_45) ;  /* 0x0000009000017945 */ /* 0x000fe20003800000 */
[----:B------:R-:W-:Y:S01]  /*3630*/  ISETP.LT.OR P3, PT, R0, 0xa, !P1 ;  /* 0x0000000a0000780c */ /* 0x000fe20004f61670 */
[----:B--2---:R-:W-:-:S05]  /*3640*/  @!P2 IMAD R3, R3, R17, R2 ;  /* 0x000000110303a224 */ /* 0x004fca00078e0202 */
[----:B------:R1:W-:Y:S01]  /*3650*/  @!P2 STG.E.U8 desc[UR36][R10.64+0x1], R3 ;  /* 0x000001030a00a986 */ /* 0x0003e2000c101124 */
[----:B------:R-:W-:-:S13]  /*3660*/  ISETP.LT.OR P2, PT, R0, 0x9, !P1 ;  /* 0x000000090000780c */ /* 0x000fda0004f41670 */
[----:B-1----:R-:W-:Y:S05]  /*3670*/  @P2 BRA `(.L_x_46) ;  /* 0x00000000000c2947 */ /* 0x002fea0003800000 */
[----:B------:R-:W2:Y:S02]  /*3680*/  LDG.E.U8 R16, desc[UR36][R14.64+0x8] ;  /* 0x000008240e107981 */ /* 0x000ea4000c1e1100 */
[----:B--2---:R-:W-:-:S05]  /*3690*/  PRMT R2, R16, 0x8880, RZ ;  /* 0x0000888010027816 */ /* 0x004fca00000000ff */
[----:B------:R-:W-:-:S07]  /*36a0*/  IMAD R2, R2, R18, RZ ;  /* 0x0000001202027224 */ /* 0x000fce00078e02ff */
.L_x_46:
[----:B------:R-:W-:Y:S05]  /*36b0*/  BSYNC B1 ;  /* 0x0000000000017941 */ /* 0x000fea0003800000 */
.L_x_45:
[----:B------:R-:W2:Y:S01]  /*36c0*/  LDL.LU R3, [R1+0x10] ;  /* 0x0000100001037983 */ /* 0x000ea20000300800 */
[----:B------:R-:W-:Y:S01]  /*36d0*/  BSSY B1, `(.L_x_47) ;  /* 0x0000007000017945 */ /* 0x000fe20003800000 */
[----:B--2---:R-:W-:-:S05]  /*36e0*/  @!P2 IMAD R3, R3, R17, R2 ;  /* 0x000000110303a224 */ /* 0x004fca00078e0202 */
[----:B------:R1:W-:Y:S01]  /*36f0*/  @!P2 STG.E.U8 desc[UR36][R4.64+0x8], R3 ;  /* 0x000008030400a986 */ /* 0x0003e2000c101124 */
[----:B------:R-:W-:Y:S05]  /*3700*/  @P3 BRA `(.L_x_48) ;  /* 0x00000000000c3947 */ /* 0x000fea0003800000 */
[----:B------:R-:W2:Y:S02]  /*3710*/  LDG.E.U8 R16, desc[UR36][R14.64+0x9] ;  /* 0x000009240e107981 */ /* 0x000ea4000c1e1100 */
[----:B--2---:R-:W-:-:S05]  /*3720*/  PRMT R2, R16, 0x8880, RZ ;  /* 0x0000888010027816 */ /* 0x004fca00000000ff */
[----:B------:R-:W-:-:S07]  /*3730*/  IMAD R2, R2, R18, RZ ;  /* 0x0000001202027224 */ /* 0x000fce00078e02ff */
.L_x_48:
[----:B------:R-:W-:Y:S05]  /*3740*/  BSYNC B1 ;  /* 0x0000000000017941 */ /* 0x000fea0003800000 */
.L_x_47:
[----:B-1----:R-:W2:Y:S01]  /*3750*/  LDL.LU R3, [R1+0x14] ;  /* 0x0000140001037983 */ /* 0x002ea20000300800 */
[C---:B------:R-:W-:Y:S01]  /*3760*/  ISETP.LT.OR P2, PT, R0.reuse, 0x9, !P0 ;  /* 0x000000090000780c */ /* 0x040fe20004741670 */
[----:B------:R-:W-:Y:S01]  /*3770*/  BSSY B1, `(.L_x_49) ;  /* 0x000000b000017945 */ /* 0x000fe20003800000 */
[C---:B------:R-:W-:Y:S02]  /*3780*/  ISETP.LT.OR P4, PT, R0.reuse, 0x11, !P1 ;  /* 0x000000110000780c */ /* 0x040fe40004f81670 */
[C---:B------:R-:W-:Y:S02]  /*3790*/  ISETP.LT.OR P5, PT, R0.reuse, 0x12, !P1 ;  /* 0x000000120000780c */ /* 0x040fe40004fa1670 */
[----:B------:R-:W-:Y:S01]  /*37a0*/  ISETP.LT.OR P6, PT, R0, 0x11, !P0 ;  /* 0x000000110000780c */ /* 0x000fe200047c1670 */
[----:B--2---:R-:W-:-:S05]  /*37b0*/  @!P3 IMAD R3, R3, R17, R2 ;  /* 0x000000110303b224 */ /* 0x004fca00078e0202 */
[----:B------:R1:W-:Y:S01]  /*37c0*/  @!P3 STG.E.U8 desc[UR36][R4.64+0x9], R3 ;  /* 0x000009030400b986 */ /* 0x0003e2000c101124 */
[----:B------:R-:W-:Y:S01]  /*37d0*/  ISETP.LT.OR P3, PT, R0, 0xa, !P0 ;  /* 0x0000000a0000780c */ /* 0x000fe20004761670 */
[----:B------:R-:W-:-:S12]  /*37e0*/  @P2 BRA `(.L_x_50) ;  /* 0x00000000000c2947 */ /* 0x000fd80003800000 */
[----:B------:R-:W2:Y:S02]  /*37f0*/  LDG.E.U8 R16, desc[UR36][R12.64+0x8] ;  /* 0x000008240c107981 */ /* 0x000ea4000c1e1100 */
[----:B--2---:R-:W-:-:S05]  /*3800*/  PRMT R2, R16, 0x8880, RZ ;  /* 0x0000888010027816 */ /* 0x004fca00000000ff */
[----:B------:R-:W-:-:S07]  /*3810*/  IMAD R2, R2, R18, RZ ;  /* 0x0000001202027224 */ /* 0x000fce00078e02ff */
.L_x_50:
[----:B------:R-:W-:Y:S05]  /*3820*/  BSYNC B1 ;  /* 0x0000000000017941 */ /* 0x000fea0003800000 */
.L_x_49:
[----:B-1----:R-:W2:Y:S01]  /*3830*/  LDL.LU R3, [R1+0x18] ;  /* 0x0000180001037983 */ /* 0x002ea20000300800 */
[----:B------:R-:W-:Y:S01]  /*3840*/  BSSY B1, `(.L_x_51) ;  /* 0x0000007000017945 */ /* 0x000fe20003800000 */
[----:B--2---:R-:W-:-:S05]  /*3850*/  @!P2 IMAD R3, R3, R17, R2 ;  /* 0x000000110303a224 */ /* 0x004fca00078e0202 */
[----:B------:R1:W-:Y:S01]  /*3860*/  @!P2 STG.E.U8 desc[UR36][R10.64+0x8], R3 ;  /* 0x000008030a00a986 */ /* 0x0003e2000c101124 */
[----:B------:R-:W-:Y:S05]  /*3870*/  @P3 BRA `(.L_x_52) ;  /* 0x00000000000c3947 */ /* 0x000fea0003800000 */
[----:B------:R-:W2:Y:S02]  /*3880*/  LDG.E.U8 R16, desc[UR36][R12.64+0x9] ;  /* 0x000009240c107981 */ /* 0x000ea4000c1e1100 */
[----:B--2---:R-:W-:-:S05]  /*3890*/  PRMT R2, R16, 0x8880, RZ ;  /* 0x0000888010027816 */ /* 0x004fca00000000ff */
[----:B------:R-:W-:-:S07]  /*38a0*/  IMAD R2, R2, R18, RZ ;  /* 0x0000001202027224 */ /* 0x000fce00078e02ff */
.L_x_52:
[----:B------:R-:W-:Y:S05]  /*38b0*/  BSYNC B1 ;  /* 0x0000000000017941 */ /* 0x000fea0003800000 */
.L_x_51:
        /* <DEDUP_REMOVED lines=8> */
.L_x_54:
[----:B------:R-:W-:Y:S05]  /*3940*/  BSYNC B1 ;  /* 0x0000000000017941 */ /* 0x000fea0003800000 */
.L_x_53:
        /* <DEDUP_REMOVED lines=8> */
.L_x_56:
[----:B------:R-:W-:Y:S05]  /*39d0*/  BSYNC B1 ;  /* 0x0000000000017941 */ /* 0x000fea0003800000 */
.L_x_55:
        /* <DEDUP_REMOVED lines=8> */
.L_x_58:
[----:B------:R-:W-:Y:S05]  /*3a60*/  BSYNC B1 ;  /* 0x0000000000017941 */ /* 0x000fea0003800000 */
.L_x_57:
        /* <DEDUP_REMOVED lines=13> */
.L_x_60:
[----:B------:R-:W-:Y:S05]  /*3b40*/  BSYNC B1 ;  /* 0x0000000000017941 */ /* 0x000fea0003800000 */
.L_x_59:
        /* <DEDUP_REMOVED lines=8> */
.L_x_62:
[----:B------:R-:W-:Y:S05]  /*3bd0*/  BSYNC B1 ;  /* 0x0000000000017941 */ /* 0x000fea0003800000 */
.L_x_61:
        /* <DEDUP_REMOVED lines=8> */
.L_x_64:
[----:B------:R-:W-:Y:S05]  /*3c60*/  BSYNC B1 ;  /* 0x0000000000017941 */ /* 0x000fea0003800000 */
.L_x_63:
        /* <DEDUP_REMOVED lines=8> */
.L_x_66:
[----:B------:R-:W-:Y:S05]  /*3cf0*/  BSYNC B1 ;  /* 0x0000000000017941 */ /* 0x000fea0003800000 */
.L_x_65:
        /* <DEDUP_REMOVED lines=8> */
.L_x_68:
[----:B------:R-:W-:Y:S05]  /*3d80*/  BSYNC B1 ;  /* 0x0000000000017941 */ /* 0x000fea0003800000 */
.L_x_67:
        /* <DEDUP_REMOVED lines=13> */
.L_x_70:
[----:B------:R-:W-:Y:S05]  /*3e60*/  BSYNC B1 ;  /* 0x0000000000017941 */ /* 0x000fea0003800000 */
.L_x_69:
        /* <DEDUP_REMOVED lines=8> */
.L_x_72:
[----:B------:R-:W-:Y:S05]  /*3ef0*/  BSYNC B1 ;  /* 0x0000000000017941 */ /* 0x000fea0003800000 */
.L_x_71:
        /* <DEDUP_REMOVED lines=8> */
.L_x_74:
[----:B------:R-:W-:Y:S05]  /*3f80*/  BSYNC B1 ;  /* 0x0000000000017941 */ /* 0x000fea0003800000 */
.L_x_73:
        /* <DEDUP_REMOVED lines=8> */
.L_x_76:
[----:B------:R-:W-:Y:S05]  /*4010*/  BSYNC B1 ;  /* 0x0000000000017941 */ /* 0x000fea0003800000 */
.L_x_75:
        /* <DEDUP_REMOVED lines=8> */
.L_x_78:
[----:B------:R-:W-:Y:S05]  /*40a0*/  BSYNC B1 ;  /* 0x0000000000017941 */ /* 0x000fea0003800000 */
.L_x_77:
        /* <DEDUP_REMOVED lines=13> */
.L_x_80:
[----:B------:R-:W-:Y:S05]  /*4180*/  BSYNC B1 ;  /* 0x0000000000017941 */ /* 0x000fea0003800000 */
.L_x_79:
        /* <DEDUP_REMOVED lines=8> */
.L_x_82:
[----:B------:R-:W-:Y:S05]  /*4210*/  BSYNC B1 ;  /* 0x0000000000017941 */ /* 0x000fea0003800000 */
.L_x_81:
        /* <DEDUP_REMOVED lines=8> */
.L_x_84:
[----:B------:R-:W-:Y:S05]  /*42a0*/  BSYNC B1 ;  /* 0x0000000000017941 */ /* 0x000fea0003800000 */
.L_x_83:
        /* <DEDUP_REMOVED lines=8> */
.L_x_86:
[----:B------:R-:W-:Y:S05]  /*4330*/  BSYNC B1 ;  /* 0x0000000000017941 */ /* 0x000fea0003800000 */
.L_x_85:
        /* <DEDUP_REMOVED lines=8> */
.L_x_88:
[----:B------:R-:W-:Y:S05]  /*43c0*/  BSYNC B1 ;  /* 0x0000000000017941 */ /* 0x000fea0003800000 */
.L_x_87:
        /* <DEDUP_REMOVED lines=13> */
.L_x_90:
[----:B------:R-:W-:Y:S05]  /*44a0*/  BSYNC B1 ;  /* 0x0000000000017941 */ /* 0x000fea0003800000 */
.L_x_89:
        /* <DEDUP_REMOVED lines=8> */
.L_x_92:
[----:B------:R-:W-:Y:S05]  /*4530*/  BSYNC B1 ;  /* 0x0000000000017941 */ /* 0x000fea0003800000 */
.L_x_91:
        /* <DEDUP_REMOVED lines=8> */
.L_x_94:
[----:B------:R-:W-:Y:S05]  /*45c0*/  BSYNC B1 ;  /* 0x0000000000017941 */ /* 0x000fea0003800000 */
.L_x_93:
        /* <DEDUP_REMOVED lines=8> */
.L_x_96:
[----:B------:R-:W-:Y:S05]  /*4650*/  BSYNC B1 ;  /* 0x0000000000017941 */ /* 0x000fea0003800000 */
.L_x_95:
        /* <DEDUP_REMOVED lines=8> */
.L_x_98:
[----:B------:R-:W-:Y:S05]  /*46e0*/  BSYNC B1 ;  /* 0x0000000000017941 */ /* 0x000fea0003800000 */
.L_x_97:
        /* <DEDUP_REMOVED lines=13> */
.L_x_100:
[----:B------:R-:W-:Y:S05]  /*47c0*/  BSYNC B1 ;  /* 0x0000000000017941 */ /* 0x000fea0003800000 */
.L_x_99:
        /* <DEDUP_REMOVED lines=8> */
.L_x_102:
[----:B------:R-:W-:Y:S05]  /*4850*/  BSYNC B1 ;  /* 0x0000000000017941 */ /* 0x000fea0003800000 */
.L_x_101:
        /* <DEDUP_REMOVED lines=8> */
.L_x_104:
[----:B------:R-:W-:Y:S05]  /*48e0*/  BSYNC B1 ;  /* 0x0000000000017941 */ /* 0x000fea0003800000 */
.L_x_103:
        /* <DEDUP_REMOVED lines=8> */
.L_x_106:
[----:B------:R-:W-:Y:S05]  /*4970*/  BSYNC B1 ;  /* 0x0000000000017941 */ /* 0x000fea0003800000 */
.L_x_105:
        /* <DEDUP_REMOVED lines=8> */
.L_x_108:
[----:B------:R-:W-:Y:S05]  /*4a00*/  BSYNC B1 ;  /* 0x0000000000017941 */ /* 0x000fea0003800000 */
.L_x_107:
        /* <DEDUP_REMOVED lines=13> */
.L_x_110:
[----:B------:R-:W-:Y:S05]  /*4ae0*/  BSYNC B1 ;  /* 0x0000000000017941 */ /* 0x000fea0003800000 */
.L_x_109:
        /* <DEDUP_REMOVED lines=8> */
.L_x_112:
[----:B------:R-:W-:Y:S05]  /*4b70*/  BSYNC B1 ;  /* 0x0000000000017941 */ /* 0x000fea0003800000 */
.L_x_111:
        /* <DEDUP_REMOVED lines=8> */
.L_x_114:
[----:B------:R-:W-:Y:S05]  /*4c00*/  BSYNC B1 ;  /* 0x0000000000017941 */ /* 0x000fea0003800000 */
.L_x_113:
        /* <DEDUP_REMOVED lines=8> */
.L_x_116:
[----:B------:R-:W-:Y:S05]  /*4c90*/  BSYNC B1 ;  /* 0x0000000000017941 */ /* 0x000fea0003800000 */
.L_x_115:
        /* <DEDUP_REMOVED lines=8> */
.L_x_118:
[----:B------:R-:W-:Y:S05]  /*4d20*/  BSYNC B1 ;  /* 0x0000000000017941 */ /* 0x000fea0003800000 */
.L_x_117:
        /* <DEDUP_REMOVED lines=13> */
.L_x_120:
[----:B------:R-:W-:Y:S05]  /*4e00*/  BSYNC B1 ;  /* 0x0000000000017941 */ /* 0x000fea0003800000 */
.L_x_119:
        /* <DEDUP_REMOVED lines=8> */
.L_x_122:
[----:B------:R-:W-:Y:S05]  /*4e90*/  BSYNC B1 ;  /* 0x0000000000017941 */ /* 0x000fea0003800000 */
.L_x_121:
        /* <DEDUP_REMOVED lines=8> */
.L_x_124:
[----:B------:R-:W-:Y:S05]  /*4f20*/  BSYNC B1 ;  /* 0x0000000000017941 */ /* 0x000fea0003800000 */
.L_x_123:
        /* <DEDUP_REMOVED lines=8> */
.L_x_126:
[----:B------:R-:W-:Y:S05]  /*4fb0*/  BSYNC B1 ;  /* 0x0000000000017941 */ /* 0x000fea0003800000 */
.L_x_125:
        /* <DEDUP_REMOVED lines=8> */
.L_x_128:
[----:B------:R-:W-:Y:S05]  /*5040*/  BSYNC B1 ;  /* 0x0000000000017941 */ /* 0x000fea0003800000 */
.L_x_127:
        /* <DEDUP_REMOVED lines=13> */
.L_x_130:
[----:B------:R-:W-:Y:S05]  /*5120*/  BSYNC B1 ;  /* 0x0000000000017941 */ /* 0x000fea0003800000 */
.L_x_129:
        /* <DEDUP_REMOVED lines=8> */
.L_x_132:
[----:B------:R-:W-:Y:S05]  /*51b0*/  BSYNC B1 ;  /* 0x0000000000017941 */ /* 0x000fea0003800000 */
.L_x_131:
        /* <DEDUP_REMOVED lines=8> */
.L_x_134:
[----:B------:R-:W-:Y:S05]  /*5240*/  BSYNC B1 ;  /* 0x0000000000017941 */ /* 0x000fea0003800000 */
.L_x_133:
        /* <DEDUP_REMOVED lines=8> */
.L_x_136:
[----:B------:R-:W-:Y:S05]  /*52d0*/  BSYNC B1 ;  /* 0x0000000000017941 */ /* 0x000fea0003800000 */
.L_x_135:
        /* <DEDUP_REMOVED lines=8> */
.L_x_138:
[----:B------:R-:W-:Y:S05]  /*5360*/  BSYNC B1 ;  /* 0x0000000000017941 */ /* 0x000fea0003800000 */
.L_x_137:
        /* <DEDUP_REMOVED lines=13> */
.L_x_140:
[----:B------:R-:W-:Y:S05]  /*5440*/  BSYNC B1 ;  /* 0x0000000000017941 */ /* 0x000fea0003800000 */
.L_x_139:
        /* <DEDUP_REMOVED lines=8> */
.L_x_142:
[----:B------:R-:W-:Y:S05]  /*54d0*/  BSYNC B1 ;  /* 0x0000000000017941 */ /* 0x000fea0003800000 */
.L_x_141:
[----:B-1----:R-:W2:Y:S01]  /*54e0*/  LDL.LU R3, [R1+0xd0] ;  /* 0x0000d00001037983 */ /* 0x002ea20000300800 */
[----:B------:R-:W-:Y:S01]  /*54f0*/  BSSY B1, `(.L_x_143) ;  /* 0x0000007000017945 */ /* 0x000fe20003800000 */
[----:B--2---:R-:W-:-:S05]  /*5500*/  @!P3 IMAD R3, R3, R17, R2 ;  /* 0x000000110303b224 */ /* 0x004fca00078e0202 */
[----:B------:R1:W-:Y:S01]  /*5510*/  @!P3 STG.E.U8 desc[UR36][R4.64+0x68], R3 ;  /* 0x000068030400b986 */ /* 0x0003e2000c101124 */
[----:B------:R-:W-:Y:S05]  /*5520*/  @P5 BRA `(.L_x_144) ;  /* 0x00000000000c5947 */ /* 0x000fea0003800000 */
[----:B------:R-:W1:Y:S02]  /*5530*/  LDG.E.U8 R16, desc[UR36][R14.64+0x69] ;  /* 0x000069240e107981 */ /* 0x000e64000c1e1100 */
[----:B-1----:R-:W-:-:S05]  /*5540*/  PRMT R3, R16, 0x8880, RZ ;  /* 0x0000888010037816 */ /* 0x002fca00000000ff */
[----:B------:R-:W-:-:S07]  /*5550*/  IMAD R2, R3, R18, RZ ;  /* 0x0000001203027224 */ /* 0x000fce00078e02ff */
.L_x_144:
[----:B------:R-:W-:Y:S05]  /*5560*/  BSYNC B1 ;  /* 0x0000000000017941 */ /* 0x000fea0003800000 */
.L_x_143:
        /* <DEDUP_REMOVED lines=8> */
.L_x_146:
[----:B------:R-:W-:Y:S05]  /*55f0*/  BSYNC B1 ;  /* 0x0000000000017941 */ /* 0x000fea0003800000 */
.L_x_145:
        /* <DEDUP_REMOVED lines=8> */
.L_x_148:
[----:B------:R-:W-:Y:S05]  /*5680*/  BSYNC B1 ;  /* 0x0000000000017941 */ /* 0x000fea0003800000 */
.L_x_147:
        /* <DEDUP_REMOVED lines=10> */
[----:B------:R-:W1:Y:S02]  /*5730*/  LDG.E.U8 R16, desc[UR36][R14.64+0x70] ;  /* 0x000070240e107981 */ /* 0x000e64000c1e1100 */
[----:B-1----:R-:W-:-:S05]  /*5740*/  PRMT R3, R16, 0x8880, RZ ;  /* 0x0000888010037816 */ /* 0x002fca00000000ff */
[----:B------:R-:W-:-:S07]  /*5750*/  IMAD R2, R3, R18, RZ ;  /* 0x0000001203027224 */ /* 0x000fce00078e02ff */
.L_x_150:
[----:B------:R-:W-:Y:S05]  /*5760*/  BSYNC B1 ;  /* 0x0000000000017941 */ /* 0x000fea0003800000 */
.L_x_149:
        /* <DEDUP_REMOVED lines=8> */
.L_x_152:
[----:B------:R-:W-:Y:S05]  /*57f0*/  BSYNC B1 ;  /* 0x0000000000017941 */ /* 0x000fea0003800000 */
.L_x_151:
        /* <DEDUP_REMOVED lines=8> */
.L_x_154:
[----:B------:R-:W-:Y:S05]  /*5880*/  BSYNC B1 ;  /* 0x0000000000017941 */ /* 0x000fea0003800000 */
.L_x_153:
        /* <DEDUP_REMOVED lines=8> */
.L_x_156:
[----:B------:R-:W-:Y:S05]  /*5910*/  BSYNC B1 ;  /* 0x0000000000017941 */ /* 0x000fea0003800000 */
.L_x_155:
        /* <DEDUP_REMOVED lines=8> */
.L_x_158:
[----:B------:R-:W-:Y:S05]  /*59a0*/  BSYNC B1 ;  /* 0x0000000000017941 */ /* 0x000fea0003800000 */
.L_x_157:
        /* <DEDUP_REMOVED lines=13> */
.L_x_160:
[----:B------:R-:W-:Y:S05]  /*5a80*/  BSYNC B1 ;  /* 0x0000000000017941 */ /* 0x000fea0003800000 */
.L_x_159:
        /* <DEDUP_REMOVED lines=8> */
.L_x_162:
[----:B------:R-:W-:Y:S05]  /*5b10*/  BSYNC B1 ;  /* 0x0000000000017941 */ /* 0x000fea0003800000 */
.L_x_161:
        /* <DEDUP_REMOVED lines=8> */
.L_x_164:
[----:B------:R-:W-:Y:S05]  /*5ba0*/  BSYNC B1 ;  /* 0x0000000000017941 */ /* 0x000fea0003800000 */
.L_x_163:
        /* <DEDUP_REMOVED lines=8> */
.L_x_166:
[----:B------:R-:W-:Y:S05]  /*5c30*/  BSYNC B1 ;  /* 0x0000000000017941 */ /* 0x000fea0003800000 */
.L_x_165:
        /* <DEDUP_REMOVED lines=8> */
.L_x_168:
[----:B------:R-:W-:Y:S05]  /*5cc0*/  BSYNC B1 ;  /* 0x0000000000017941 */ /* 0x000fea0003800000 */
.L_x_167:
        /* <DEDUP_REMOVED lines=13> */
.L_x_170:
[----:B------:R-:W-:Y:S05]  /*5da0*/  BSYNC B1 ;  /* 0x0000000000017941 */ /* 0x000fea0003800000 */
.L_x_169:
        /* <DEDUP_REMOVED lines=8> */
.L_x_172:
[----:B------:R-:W-:Y:S05]  /*5e30*/  BSYNC B1 ;  /* 0x0000000000017941 */ /* 0x000fea0003800000 */
.L_x_171:
        /* <DEDUP_REMOVED lines=8> */
.L_x_174:
[----:B------:R-:W-:Y:S05]  /*5ec0*/  BSYNC B1 ;  /* 0x0000000000017941 */ /* 0x000fea0003800000 */
.L_x_173:
        /* <DEDUP_REMOVED lines=8> */
.L_x_176:
[----:B------:R-:W-:Y:S05]  /*5f50*/  BSYNC B1 ;  /* 0x0000000000017941 */ /* 0x000fea0003800000 */
.L_x_175:
        /* <DEDUP_REMOVED lines=8> */
.L_x_178:
[----:B------:R-:W-:Y:S05]  /*5fe0*/  BSYNC B1 ;  /* 0x0000000000017941 */ /* 0x000fea0003800000 */
.L_x_177:
        /* <DEDUP_REMOVED lines=13> */
.L_x_180:
[----:B------:R-:W-:Y:S05]  /*60c0*/  BSYNC B1 ;  /* 0x0000000000017941 */ /* 0x000fea0003800000 */
.L_x_179:
        /* <DEDUP_REMOVED lines=8> */
.L_x_182:
[----:B------:R-:W-:Y:S05]  /*6150*/  BSYNC B1 ;  /* 0x0000000000017941 */ /* 0x000fea0003800000 */
.L_x_181:
        /* <DEDUP_REMOVED lines=8> */
.L_x_184:
[----:B------:R-:W-:Y:S05]  /*61e0*/  BSYNC B1 ;  /* 0x0000000000017941 */ /* 0x000fea0003800000 */
.L_x_183:
        /* <DEDUP_REMOVED lines=8> */
.L_x_186:
[----:B------:R-:W-:Y:S05]  /*6270*/  BSYNC B1 ;  /* 0x0000000000017941 */ /* 0x000fea0003800000 */
.L_x_185:
        /* <DEDUP_REMOVED lines=8> */
.L_x_188:
[----:B------:R-:W-:Y:S05]  /*6300*/  BSYNC B1 ;  /* 0x0000000000017941 */ /* 0x000fea0003800000 */
.L_x_187:
        /* <DEDUP_REMOVED lines=13> */
.L_x_190:
[----:B------:R-:W-:Y:S05]  /*63e0*/  BSYNC B1 ;  /* 0x0000000000017941 */ /* 0x000fea0003800000 */
.L_x_189:
        /* <DEDUP_REMOVED lines=8> */
.L_x_192:
[----:B------:R-:W-:Y:S05]  /*6470*/  BSYNC B1 ;  /* 0x0000000000017941 */ /* 0x000fea0003800000 */
.L_x_191:
        /* <DEDUP_REMOVED lines=8> */
.L_x_194:
[----:B------:R-:W-:Y:S05]  /*6500*/  BSYNC B1 ;  /* 0x0000000000017941 */ /* 0x000fea0003800000 */
.L_x_193:
        /* <DEDUP_REMOVED lines=8> */
.L_x_196:
[----:B------:R-:W-:Y:S05]  /*6590*/  BSYNC B1 ;  /* 0x0000000000017941 */ /* 0x000fea0003800000 */
.L_x_195:
        /* <DEDUP_REMOVED lines=8> */
.L_x_198:
[----:B------:R-:W-:Y:S05]  /*6620*/  BSYNC B1 ;  /* 0x0000000000017941 */ /* 0x000fea0003800000 */
.L_x_197:
        /* <DEDUP_REMOVED lines=13> */
.L_x_200:
[----:B------:R-:W-:Y:S05]  /*6700*/  BSYNC B1 ;  /* 0x0000000000017941 */ /* 0x000fea0003800000 */
.L_x_199:
        /* <DEDUP_REMOVED lines=8> */
.L_x_202:
[----:B------:R-:W-:Y:S05]  /*6790*/  BSYNC B1 ;  /* 0x0000000000017941 */ /* 0x000fea0003800000 */
.L_x_201:
        /* <DEDUP_REMOVED lines=8> */
.L_x_204:
[----:B------:R-:W-:Y:S05]  /*6820*/  BSYNC B1 ;  /* 0x0000000000017941 */ /* 0x000fea0003800000 */
.L_x_203:
        /* <DEDUP_REMOVED lines=8> */
.L_x_206:
[----:B------:R-:W-:Y:S05]  /*68b0*/  BSYNC B1 ;  /* 0x0000000000017941 */ /* 0x000fea0003800000 */
.L_x_205:
        /* <DEDUP_REMOVED lines=8> */
.L_x_208:
[----:B------:R-:W-:Y:S05]  /*6940*/  BSYNC B1 ;  /* 0x0000000000017941 */ /* 0x000fea0003800000 */
.L_x_207:
        /* <DEDUP_REMOVED lines=13> */
.L_x_210:
[----:B------:R-:W-:Y:S05]  /*6a20*/  BSYNC B1 ;  /* 0x0000000000017941 */ /* 0x000fea0003800000 */
.L_x_209:
        /* <DEDUP_REMOVED lines=8> */
.L_x_212:
[----:B------:R-:W-:Y:S05]  /*6ab0*/  BSYNC B1 ;  /* 0x0000000000017941 */ /* 0x000fea0003800000 */
.L_x_211:
        /* <DEDUP_REMOVED lines=8> */
.L_x_214:
[----:B------:R-:W-:Y:S05]  /*6b40*/  BSYNC B1 ;  /* 0x0000000000017941 */ /* 0x000fea0003800000 */
.L_x_213:
        /* <DEDUP_REMOVED lines=8> */
.L_x_216:
[----:B------:R-:W-:Y:S05]  /*6bd0*/  BSYNC B1 ;  /* 0x0000000000017941 */ /* 0x000fea0003800000 */
.L_x_215:
        /* <DEDUP_REMOVED lines=8> */
.L_x_218:
[----:B------:R-:W-:Y:S05]  /*6c60*/  BSYNC B1 ;  /* 0x0000000000017941 */ /* 0x000fea0003800000 */
.L_x_217:
        /* <DEDUP_REMOVED lines=13> */
.L_x_220:
[----:B------:R-:W-:Y:S05]  /*6d40*/  BSYNC B1 ;  /* 0x0000000000017941 */ /* 0x000fea0003800000 */
.L_x_219:
        /* <DEDUP_REMOVED lines=8> */
.L_x_222:
[----:B------:R-:W-:Y:S05]  /*6dd0*/  BSYNC B1 ;  /* 0x0000000000017941 */ /* 0x000fea0003800000 */
.L_x_221:
        /* <DEDUP_REMOVED lines=8> */
.L_x_224:
[----:B------:R-:W-:Y:S05]  /*6e60*/  BSYNC B1 ;  /* 0x0000000000017941 */ /* 0x000fea0003800000 */
.L_x_223:
        /* <DEDUP_REMOVED lines=8> */
.L_x_226:
[----:B------:R-:W-:Y:S05]  /*6ef0*/  BSYNC B1 ;  /* 0x0000000000017941 */ /* 0x000fea0003800000 */
.L_x_225:
        /* <DEDUP_REMOVED lines=8> */
.L_x_228:
[----:B------:R-:W-:Y:S05]  /*6f80*/  BSYNC B1 ;  /* 0x0000000000017941 */ /* 0x000fea0003800000 */
.L_x_227:
        /* <DEDUP_REMOVED lines=13> */
.L_x_230:
[----:B------:R-:W-:Y:S05]  /*7060*/  BSYNC B1 ;  /* 0x0000000000017941 */ /* 0x000fea0003800000 */
.L_x_229:
        /* <DEDUP_REMOVED lines=8> */
.L_x_232:
[----:B------:R-:W-:Y:S05]  /*70f0*/  BSYNC B1 ;  /* 0x0000000000017941 */ /* 0x000fea0003800000 */
.L_x_231:
        /* <DEDUP_REMOVED lines=8> */
.L_x_234:
[----:B------:R-:W-:Y:S05]  /*7180*/  BSYNC B1 ;  /* 0x0000000000017941 */ /* 0x000fea0003800000 */
.L_x_233:
        /* <DEDUP_REMOVED lines=8> */
.L_x_236:
[----:B------:R-:W-:Y:S05]  /*7210*/  BSYNC B1 ;  /* 0x0000000000017941 */ /* 0x000fea0003800000 */
.L_x_235:
        /* <DEDUP_REMOVED lines=8> */
.L_x_238:
[----:B------:R-:W-:Y:S05]  /*72a0*/  BSYNC B1 ;  /* 0x0000000000017941 */ /* 0x000fea0003800000 */
.L_x_237:
        /* <DEDUP_REMOVED lines=13> */
.L_x_240:
[----:B------:R-:W-:Y:S05]  /*7380*/  BSYNC B1 ;  /* 0x0000000000017941 */ /* 0x000fea0003800000 */
.L_x_239:
        /* <DEDUP_REMOVED lines=8> */
.L_x_242:
[----:B------:R-:W-:Y:S05]  /*7410*/  BSYNC B1 ;  /* 0x0000000000017941 */ /* 0x000fea0003800000 */
.L_x_241:
        /* <DEDUP_REMOVED lines=8> */
.L_x_244:
[----:B------:R-:W-:Y:S05]  /*74a0*/  BSYNC B1 ;  /* 0x0000000000017941 */ /* 0x000fea0003800000 */
.L_x_243:
        /* <DEDUP_REMOVED lines=8> */
.L_x_246:
[----:B------:R-:W-:Y:S05]  /*7530*/  BSYNC B1 ;  /* 0x0000000000017941 */ /* 0x000fea0003800000 */
.L_x_245:
        /* <DEDUP_REMOVED lines=8> */
.L_x_248:
[----:B------:R-:W-:Y:S05]  /*75c0*/  BSYNC B1 ;  /* 0x0000000000017941 */ /* 0x000fea0003800000 */
.L_x_247:
        /* <DEDUP_REMOVED lines=13> */
.L_x_250:
[----:B------:R-:W-:Y:S05]  /*76a0*/  BSYNC B1 ;  /* 0x0000000000017941 */ /* 0x000fea0003800000 */
.L_x_249:
        /* <DEDUP_REMOVED lines=8> */
.L_x_252:
[----:B------:R-:W-:Y:S05]  /*7730*/  BSYNC B1 ;  /* 0x0000000000017941 */ /* 0x000fea0003800000 */
.L_x_251:
        /* <DEDUP_REMOVED lines=8> */
.L_x_254:
[----:B------:R-:W-:Y:S05]  /*77c0*/  BSYNC B1 ;  /* 0x0000000000017941 */ /* 0x000fea0003800000 */
.L_x_253:
        /* <DEDUP_REMOVED lines=8> */
.L_x_256:
[----:B------:R-:W-:Y:S05]  /*7850*/  BSYNC B1 ;  /* 0x0000000000017941 */ /* 0x000fea0003800000 */
.L_x_255:
        /* <DEDUP_REMOVED lines=8> */
.L_x_258:
[----:B------:R-:W-:Y:S05]  /*78e0*/  BSYNC B1 ;  /* 0x0000000000017941 */ /* 0x000fea0003800000 */
.L_x_257:
        /* <DEDUP_REMOVED lines=13> */
.L_x_260:
[----:B------:R-:W-:Y:S05]  /*79c0*/  BSYNC B1 ;  /* 0x0000000000017941 */ /* 0x000fea0003800000 */
.L_x_259:
        /* <DEDUP_REMOVED lines=8> */
.L_x_262:
[----:B------:R-:W-:Y:S05]  /*7a50*/  BSYNC B1 ;  /* 0x0000000000017941 */ /* 0x000fea0003800000 */
.L_x_261:
        /* <DEDUP_REMOVED lines=8> */
.L_x_264:
[----:B------:R-:W-:Y:S05]  /*7ae0*/  BSYNC B1 ;  /* 0x0000000000017941 */ /* 0x000fea0003800000 */
.L_x_263:
        /* <DEDUP_REMOVED lines=8> */
.L_x_266:
[----:B------:R-:W-:Y:S05]  /*7b70*/  BSYNC B1 ;  /* 0x0000000000017941 */ /* 0x000fea0003800000 */
.L_x_265:
        /* <DEDUP_REMOVED lines=8> */
.L_x_268:
[----:B------:R-:W-:Y:S05]  /*7c00*/  BSYNC B1 ;  /* 0x0000000000017941 */ /* 0x000fea0003800000 */
.L_x_267:
        /* <DEDUP_REMOVED lines=13> */
.L_x_270:
[----:B------:R-:W-:Y:S05]  /*7ce0*/  BSYNC B1 ;  /* 0x0000000000017941 */ /* 0x000fea0003800000 */
.L_x_269:
        /* <DEDUP_REMOVED lines=8> */
.L_x_272:
[----:B------:R-:W-:Y:S05]  /*7d70*/  BSYNC B1 ;  /* 0x0000000000017941 */ /* 0x000fea0003800000 */
.L_x_271:
        /* <DEDUP_REMOVED lines=8> */
.L_x_274:
[----:B------:R-:W-:Y:S05]  /*7e00*/  BSYNC B1 ;  /* 0x0000000000017941 */ /* 0x000fea0003800000 */
.L_x_273:
        /* <DEDUP_REMOVED lines=8> */
.L_x_276:
[----:B------:R-:W-:Y:S05]  /*7e90*/  BSYNC B1 ;  /* 0x0000000000017941 */ /* 0x000fea0003800000 */
.L_x_275:
        /* <DEDUP_REMOVED lines=8> */
.L_x_278:
[----:B------:R-:W-:Y:S05]  /*7f20*/  BSYNC B1 ;  /* 0x0000000000017941 */ /* 0x000fea0003800000 */
.L_x_277:
[----:B-1----:R-:W2:Y:S01]  /*7f30*/  LDL.LU R3, [R1+0x1e0] ;  /* 0x0001e00001037983 */ /* 0x002ea20000300800 */
[C---:B------:R-:W-:Y:S01]  /*7f40*/  ISETP.LT.OR P2, PT, R0.reuse, 0xf2, !P1 ;  /* 0x000000f20000780c */ /* 0x040fe20004f41670 */
[----:B------:R-:W-:Y:S01]  /*7f50*/  BSSY B1, `(.L_x_279) ;  /* 0x000000c000017945 */ /* 0x000fe20003800000 */
[----:B------:R-:W-:Y:S02]  /*7f60*/  ISETP.LT.OR P6, PT, R0, 0xf9, !P1 ;  /* 0x000000f90000780c */ /* 0x000fe40004fc1670 */
[----:B------:R-:W-:Y:S02]  /*7f70*/  IADD3 R163, P3, R160, 0x80, RZ ;  /* 0x00000080a0a37810 */ /* 0x000fe40007f7e0ff */
        /* <DEDUP_REMOVED lines=9> */
.L_x_280:
[----:B------:R-:W-:Y:S05]  /*8010*/  BSYNC B1 ;  /* 0x0000000000017941 */ /* 0x000fea0003800000 */
.L_x_279:
        /* <DEDUP_REMOVED lines=8> */
.L_x_282:
[----:B------:R-:W-:Y:S05]  /*80a0*/  BSYNC B1 ;  /* 0x0000000000017941 */ /* 0x000fea0003800000 */
.L_x_281:
        /* <DEDUP_REMOVED lines=8> */
.L_x_284:
[----:B------:R-:W-:Y:S05]  /*8130*/  BSYNC B1 ;  /* 0x0000000000017941 */ /* 0x000fea0003800000 */
.L_x_283:
        /* <DEDUP_REMOVED lines=8> */
.L_x_286:
[----:B------:R-:W-:Y:S05]  /*81c0*/  BSYNC B1 ;  /* 0x0000000000017941 */ /* 0x000fea0003800000 */
.L_x_285:
[----:B-1----:R-:W2:Y:S01]  /*81d0*/  LDL.LU R3, [R1+0x1f0] ;  /* 0x0001f00001037983 */ /* 0x002ea20000300800 */
[----:B------:R-:W-:Y:S01]  /*81e0*/  BSSY B1, `(.L_x_287) ;  /* 0x0000008000017945 */ /* 0x000fe20003800000 */
[----:B------:R-:W-:-:S04]  /*81f0*/  IMAD.WIDE.U32 R160, R163, R20, R158 ;  /* 0x00000014a3a07225 */ /* 0x000fc800078e009e */
[----:B--2---:R-:W-:-:S05]  /*8200*/  @!P6 IMAD R3, R3, R17, R2 ;  /* 0x000000110303e224 */ /* 0x004fca00078e0202 */
[----:B------:R1:W-:Y:S01]  /*8210*/  @!P6 STG.E.U8 desc[UR36][R4.64+0xf8], R3 ;  /* 0x0000f8030400e986 */ /* 0x0003e2000c101124 */
[----:B------:R-:W-:Y:S05]  /*8220*/  @P1 BRA `(.L_x_288) ;  /* 0x00000000000c1947 */ /* 0x000fea0003800000 */
[----:B------:R-:W1:Y:S02]  /*8230*/  LDG.E.U8 R16, desc[UR36][R14.64+0xf9] ;  /* 0x0000f9240e107981 */ /* 0x000e64000c1e1100 */
[----:B-1----:R-:W-:-:S05]  /*8240*/  PRMT R3, R16, 0x8880, RZ ;  /* 0x0000888010037816 */ /* 0x002fca00000000ff */
[----:B------:R-:W-:-:S07]  /*8250*/  IMAD R2, R3, R18, RZ ;  /* 0x0000001203027224 */ /* 0x000fce00078e02ff */
.L_x_288:
[----:B------:R-:W-:Y:S05]  /*8260*/  BSYNC B1 ;  /* 0x0000000000017941 */ /* 0x000fea0003800000 */
.L_x_287:
[----:B-1----:R-:W2:Y:S01]  /*8270*/  LDL.LU R3, [R1+0x1f4] ;  /* 0x0001f40001037983 */ /* 0x002ea20000300800 */
[----:B------:R-:W-:Y:S01]  /*8280*/  IMAD.WIDE.U32 R158, R163, R20, R152 ;  /* 0x00000014a39e7225 */ /* 0x000fe200078e0098 */
[----:B------:R-:W-:Y:S01]  /*8290*/  ISETP.GE.AND P2, PT, R154, 0x81, PT ;  /* 0x000000819a00780c */ /* 0x000fe20003f46270 */
[----:B------:R-:W-:Y:S01]  /*82a0*/  BSSY B1, `(.L_x_289) ;  /* 0x000000e000017945 */ /* 0x000fe20003800000 */
[-C--:B------:R-:W-:Y:S01]  /*82b0*/  IADD3 R156, P5, P4, R156, R22.reuse, R160 ;  /* 0x000000169c9c7210 */ /* 0x080fe20007cbe0a0 */
[----:B0-----:R-:W-:Y:S01]  /*82c0*/  IMAD.X R15, RZ, RZ, UR9, P3 ;  /* 0x00000009ff0f7e24 */ /* 0x001fe200098e06ff */
[----:B------:R-:W-:Y:S02]  /*82d0*/  ISETP.LT.OR P6, PT, R0, 0x1, !P2 ;  /* 0x000000010000780c */ /* 0x000fe400057c1670 */
[----:B------:R-:W-:Y:S01]  /*82e0*/  IADD3 R14, P3, R158, R22, RZ ;  /* 0x000000169e0e7210 */ /* 0x000fe20007f7e0ff */
[----:B------:R-:W-:Y:S02]  /*82f0*/  IMAD R20, R15, R20, RZ ;  /* 0x000000140f147224 */ /* 0x000fe400078e02ff */
[----:B--2---:R-:W-:-:S05]  /*8300*/  @!P1 IMAD R3, R3, R17, R2 ;  /* 0x0000001103039224 */ /* 0x004fca00078e0202 */
[----:B------:R0:W-:Y:S01]  /*8310*/  @!P1 STG.E.U8 desc[UR36][R4.64+0xf9], R3 ;  /* 0x0000f90304009986 */ /* 0x0001e2000c101124 */
[C---:B------:R-:W-:Y:S02]  /*8320*/  ISETP.LT.OR P1, PT, R0.reuse, 0xf9, !P0 ;  /* 0x000000f90000780c */ /* 0x040fe40004721670 */
[----:B------:R-:W-:-:S11]  /*8330*/  ISETP.LT.OR P0, PT, R0, 0xfa, !P0 ;  /* 0x000000fa0000780c */ /* 0x000fd60004701670 */
[----:B0-----:R-:W-:Y:S05]  /*8340*/  @P1 BRA `(.L_x_290) ;  /* 0x00000000000c1947 */ /* 0x001fea0003800000 */
[----:B------:R-:W2:Y:S02]  /*8350*/  LDG.E.U8 R16, desc[UR36][R12.64+0xf8] ;  /* 0x0000f8240c107981 */ /* 0x000ea4000c1e1100 */
[----:B--2---:R-:W-:-:S05]  /*8360*/  PRMT R3, R16, 0x8880, RZ ;  /* 0x0000888010037816 */ /* 0x004fca00000000ff */
[----:B------:R-:W-:-:S07]  /*8370*/  IMAD R2, R3, R18, RZ ;  /* 0x0000001203027224 */ /* 0x000fce00078e02ff */
.L_x_290:
[----:B------:R-:W-:Y:S05]  /*8380*/  BSYNC B1 ;  /* 0x0000000000017941 */ /* 0x000fea0003800000 */
.L_x_289:
[----:B------:R-:W2:Y:S01]  /*8390*/  LDL.LU R3, [R1+0x1f8] ;  /* 0x0001f80001037983 */ /* 0x000ea20000300800 */
[----:B------:R-:W-:Y:S01]  /*83a0*/  BSSY B1, `(.L_x_291) ;  /* 0x0000008000017945 */ /* 0x000fe20003800000 */
[----:B------:R-:W-:Y:S02]  /*83b0*/  IMAD R21, R163, R21, R20 ;  /* 0x00000015a3157224 */ /* 0x000fe400078e0214 */
[----:B--2---:R-:W-:-:S05]  /*83c0*/  @!P1 IMAD R3, R3, R17, R2 ;  /* 0x0000001103039224 */ /* 0x004fca00078e0202 */
[----:B------:R0:W-:Y:S01]  /*83d0*/  @!P1 STG.E.U8 desc[UR36][R10.64+0xf8], R3 ;  /* 0x0000f8030a009986 */ /* 0x0001e2000c101124 */
[----:B------:R-:W-:Y:S05]  /*83e0*/  @P0 BRA `(.L_x_292) ;  /* 0x00000000000c0947 */ /* 0x000fea0003800000 */
[----:B------:R-:W0:Y:S02]  /*83f0*/  LDG.E.U8 R16, desc[UR36][R12.64+0xf9] ;  /* 0x0000f9240c107981 */ /* 0x000e24000c1e1100 */
[----:B0-----:R-:W-:-:S05]  /*8400*/  PRMT R3, R16, 0x8880, RZ ;  /* 0x0000888010037816 */ /* 0x001fca00000000ff */
[----:B------:R-:W-:-:S07]  /*8410*/  IMAD R2, R3, R18, RZ ;  /* 0x0000001203027224 */ /* 0x000fce00078e02ff */
.L_x_292:
[----:B------:R-:W-:Y:S05]  /*8420*/  BSYNC B1 ;  /* 0x0000000000017941 */ /* 0x000fea0003800000 */
.L_x_291:
[----:B0-----:R-:W2:Y:S01]  /*8430*/  LDL.LU R3, [R1+0x1fc] ;  /* 0x0001fc0001037983 */ /* 0x001ea20000300800 */
[----:B------:R-:W-:Y:S01]  /*8440*/  BSSY B1, `(.L_x_293) ;  /* 0x0000009000017945 */ /* 0x000fe20003800000 */
[----:B------:R-:W-:Y:S01]  /*8450*/  IADD3.X R15, R23, R159, R21, P3, !PT ;  /* 0x0000009f170f7210 */ /* 0x000fe20001ffe415 */
[----:B------:R-:W-:Y:S02]  /*8460*/  IMAD.IADD R160, R21, 0x1, R161 ;  /* 0x0000000115a07824 */ /* 0x000fe400078e02a1 */
[----:B--2---:R-:W-:-:S05]  /*8470*/  @!P0 IMAD R3, R3, R17, R2 ;  /* 0x0000001103038224 */ /* 0x004fca00078e0202 */
[----:B------:R0:W-:Y:S01]  /*8480*/  @!P0 STG.E.U8 desc[UR36][R10.64+0xf9], R3 ;  /* 0x0000f9030a008986 */ /* 0x0001e2000c101124 */
[----:B------:R-:W-:Y:S05]  /*8490*/  @P6 BRA `(.L_x_294) ;  /* 0x00000000000c6947 */ /* 0x000fea0003800000 */
[----:B------:R-:W0:Y:S02]  /*84a0*/  LDG.E.U8 R16, desc[UR36][R14.64] ;  /* 0x000000240e107981 */ /* 0x000e24000c1e1100 */
[----:B0-----:R-:W-:-:S05]  /*84b0*/  PRMT R3, R16, 0x8880, RZ ;  /* 0x0000888010037816 */ /* 0x001fca00000000ff */
[----:B------:R-:W-:-:S07]  /*84c0*/  IMAD R2, R3, R18, RZ ;  /* 0x0000001203027224 */ /* 0x000fce00078e02ff */
.L_x_294:
[----:B------:R-:W-:Y:S05]  /*84d0*/  BSYNC B1 ;  /* 0x0000000000017941 */ /* 0x000fea0003800000 */
.L_x_293:
[----:B------:R-:W-:Y:S01]  /*84e0*/  ISETP.LT.OR P3, PT, R0, 0x2, !P2 ;  /* 0x000000020000780c */ /* 0x000fe20005761670 */
[----:B0-----:R-:W-:Y:S01]  /*84f0*/  @!P6 IMAD R3, R24, R17, R2 ;  /* 0x000000111803e224 */ /* 0x001fe200078e0202 */
[----:B------:R-:W-:Y:S01]  /*8500*/  ISETP.GE.AND P0, PT, R154, 0x89, PT ;  /* 0x000000899a00780c */ /* 0x000fe20003f06270 */
[----:B------:R-:W-:Y:S01]  /*8510*/  BSSY B1, `(.L_x_295) ;  /* 0x000000b000017945 */ /* 0x000fe20003800000 */
[----:B------:R-:W-:Y:S02]  /*8520*/  IADD3.X R157, R153, R23, R160, P5, P4 ;  /* 0x00000017999d7210 */ /* 0x000fe40002fe84a0 */
[----:B------:R0:W-:Y:S01]  /*8530*/  @!P6 STG.E.U8 desc[UR36][R6.64], R3 ;  /* 0x000000030600e986 */ /* 0x0001e2000c101124 */
[C---:B------:R-:W-:Y:S02]  /*8540*/  ISETP.LT.OR P4, PT, R0.reuse, 0x1, !P0 ;  /* 0x000000010000780c */ /* 0x040fe40004781670 */
[C---:B------:R-:W-:Y:S02]  /*8550*/  ISETP.LT.OR P5, PT, R0.reuse, 0x2, !P0 ;  /* 0x000000020000780c */ /* 0x040fe400047a1670 */
[----:B------:R-:W-:-:S02]  /*8560*/  ISETP.LT.OR P6, PT, R0, 0x9, !P2 ;  /* 0x000000090000780c */ /* 0x000fc400057c1670 */
[----:B------:R-:W-:Y:S01]  /*8570*/  ISETP.LT.OR P1, PT, R0, 0xa, !P2 ;  /* 0x0000000a0000780c */ /* 0x000fe20005721670 */
[----:B------:R-:W-:-:S12]  /*8580*/  @P3 BRA `(.L_x_296) ;  /* 0x00000000000c3947 */ /* 0x000fd80003800000 */
[----:B------:R-:W0:Y:S02]  /*8590*/  LDG.E.U8 R16, desc[UR36][R14.64+0x1] ;  /* 0x000001240e107981 */ /* 0x000e24000c1e1100 */
[----:B0-----:R-:W-:-:S05]  /*85a0*/  PRMT R3, R16, 0x8880, RZ ;  /* 0x0000888010037816 */ /* 0x001fca00000000ff */
[----:B------:R-:W-:-:S07]  /*85b0*/  IMAD R2, R3, R18, RZ ;  /* 0x0000001203027224 */ /* 0x000fce00078e02ff */
.L_x_296:
[----:B------:R-:W-:Y:S05]  /*85c0*/  BSYNC B1 ;  /* 0x0000000000017941 */ /* 0x000fea0003800000 */
.L_x_295:
[----:B------:R-:W-:Y:S01]  /*85d0*/  @!P3 IMAD R25, R25, R17, R2 ;  /* 0x000000111919b224 */ /* 0x000fe200078e0202 */
[----:B------:R-:W-:Y:S04]  /*85e0*/  BSSY B1, `(.L_x_297) ;  /* 0x0000006000017945 */ /* 0x000fe80003800000 */
[----:B------:R1:W-:Y:S01]  /*85f0*/  @!P3 STG.E.U8 desc[UR36][R6.64+0x1], R25 ;  /* 0x000001190600b986 */ /* 0x0003e2000c101124 */
[----:B------:R-:W-:Y:S05]  /*8600*/  @P4 BRA `(.L_x_298) ;  /* 0x00000000000c4947 */ /* 0x000fea0003800000 */
[----:B------:R-:W0:Y:S02]  /*8610*/  LDG.E.U8 R16, desc[UR36][R156.64] ;  /* 0x000000249c107981 */ /* 0x000e24000c1e1100 */
[----:B0-----:R-:W-:-:S05]  /*8620*/  PRMT R3, R16, 0x8880, RZ ;  /* 0x0000888010037816 */ /* 0x001fca00000000ff */
[----:B------:R-:W-:-:S07]  /*8630*/  IMAD R2, R3, R18, RZ ;  /* 0x0000001203027224 */ /* 0x000fce00078e02ff */
.L_x_298:
[----:B------:R-:W-:Y:S05]  /*8640*/  BSYNC B1 ;  /* 0x0000000000017941 */ /* 0x000fea0003800000 */
.L_x_297:
[----:B0-----:R-:W-:Y:S01]  /*8650*/  @!P4 IMAD R3, R26, R17, R2 ;  /* 0x000000111a03c224 */ /* 0x001fe200078e0202 */
[----:B------:R-:W-:Y:S04]  /*8660*/  BSSY B1, `(.L_x_299) ;  /* 0x0000006000017945 */ /* 0x000fe80003800000 */
[----:B------:R0:W-:Y:S01]  /*8670*/  @!P4 STG.E.U8 desc[UR36][R8.64], R3 ;  /* 0x000000030800c986 */ /* 0x0001e2000c101124 */
[----:B------:R-:W-:Y:S05]  /*8680*/  @P5 BRA `(.L_x_300) ;  /* 0x00000000000c5947 */ /* 0x000fea0003800000 */
[----:B------:R-:W0:Y:S02]  /*8690*/  LDG.E.U8 R16, desc[UR36][R156.64+0x1] ;  /* 0x000001249c107981 */ /* 0x000e24000c1e1100 */
[----:B0-----:R-:W-:-:S05]  /*86a0*/  PRMT R3, R16, 0x8880, RZ ;  /* 0x0000888010037816 */ /* 0x001fca00000000ff */
[----:B------:R-:W-:-:S07]  /*86b0*/  IMAD R2, R3, R18, RZ ;  /* 0x0000001203027224 */ /* 0x000fce00078e02ff */
.L_x_300:
[----:B------:R-:W-:Y:S05]  /*86c0*/  BSYNC B1 ;  /* 0x0000000000017941 */ /* 0x000fea0003800000 */
.L_x_299:
[----:B------:R-:W-:Y:S01]  /*86d0*/  @!P5 IMAD R27, R27, R17, R2 ;  /* 0x000000111b1bd224 */ /* 0x000fe200078e0202 */
[----:B------:R-:W-:Y:S04]  /*86e0*/  BSSY B1, `(.L_x_301) ;  /* 0x0000006000017945 */ /* 0x000fe80003800000 */
[----:B------:R2:W-:Y:S01]  /*86f0*/  @!P5 STG.E.U8 desc[UR36][R8.64+0x1], R27 ;  /* 0x0000011b0800d986 */ /* 0x0005e2000c101124 */
[----:B------:R-:W-:Y:S05]  /*8700*/  @P6 BRA `(.L_x_302) ;  /* 0x00000000000c6947 */ /* 0x000fea0003800000 */
[----:B------:R-:W0:Y:S02]  /*8710*/  LDG.E.U8 R16, desc[UR36][R14.64+0x8] ;  /* 0x000008240e107981 */ /* 0x000e24000c1e1100 */
[----:B0-----:R-:W-:-:S05]  /*8720*/  PRMT R3, R16, 0x8880, RZ ;  /* 0x0000888010037816 */ /* 0x001fca00000000ff */
[----:B------:R-:W-:-:S07]  /*8730*/  IMAD R2, R3, R18, RZ ;  /* 0x0000001203027224 */ /* 0x000fce00078e02ff */
.L_x_302:
[----:B------:R-:W-:Y:S05]  /*8740*/  BSYNC B1 ;  /* 0x0000000000017941 */ /* 0x000fea0003800000 */
.L_x_301:
[----:B0-----:R-:W-:Y:S01]  /*8750*/  @!P6 IMAD R3, R28, R17, R2 ;  /* 0x000000111c03e224 */ /* 0x001fe200078e0202 */
[----:B------:R-:W-:Y:S04]  /*8760*/  BSSY B1, `(.L_x_303) ;  /* 0x0000006000017945 */ /* 0x000fe80003800000 */
[----:B------:R0:W-:Y:S01]  /*8770*/  @!P6 STG.E.U8 desc[UR36][R6.64+0x8], R3 ;  /* 0x000008030600e986 */ /* 0x0001e2000c101124 */
[----:B------:R-:W-:Y:S05]  /*8780*/  @P1 BRA `(.L_x_304) ;  /* 0x00000000000c1947 */ /* 0x000fea0003800000 */
[----:B------:R-:W0:Y:S02]  /*8790*/  LDG.E.U8 R16, desc[UR36][R14.64+0x9] ;  /* 0x000009240e107981 */ /* 0x000e24000c1e1100 */
[----:B0-----:R-:W-:-:S05]  /*87a0*/  PRMT R3, R16, 0x8880, RZ ;  /* 0x0000888010037816 */ /* 0x001fca00000000ff */
[----:B------:R-:W-:-:S07]  /*87b0*/  IMAD R2, R3, R18, RZ ;  /* 0x0000001203027224 */ /* 0x000fce00078e02ff */
.L_x_304:
[----:B------:R-:W-:Y:S05]  /*87c0*/  BSYNC B1 ;  /* 0x0000000000017941 */ /* 0x000fea0003800000 */
.L_x_303:
[C---:B------:R-:W-:Y:S01]  /*87d0*/  ISETP.LT.OR P4, PT, R0.reuse, 0x9, !P0 ;  /* 0x000000090000780c */ /* 0x040fe20004781670 */
[----:B------:R-:W-:Y:S01]  /*87e0*/  @!P1 IMAD R29, R29, R17, R2 ;  /* 0x000000111d1d9224 */ /* 0x000fe200078e0202 */
[----:B------:R-:W-:Y:S01]  /*87f0*/  BSSY B1, `(.L_x_305) ;  /* 0x000000a000017945 */ /* 0x000fe20003800000 */
[C---:B------:R-:W-:Y:S02]  /*8800*/  ISETP.LT.OR P3, PT, R0.reuse, 0xa, !P0 ;  /* 0x0000000a0000780c */ /* 0x040fe40004761670 */
[C---:B------:R-:W-:Y:S01]  /*8810*/  ISETP.LT.OR P5, PT, R0.reuse, 0x11, !P2 ;  /* 0x000000110000780c */ /* 0x040fe200057a1670 */
[----:B------:R3:W-:Y:S01]  /*8820*/  @!P1 STG.E.U8 desc[UR36][R6.64+0x9], R29 ;  /* 0x0000091d06009986 */ /* 0x0007e2000c101124 */
[C---:B------:R-:W-:Y:S02]  /*8830*/  ISETP.LT.OR P6, PT, R0.reuse, 0x12, !P2 ;  /* 0x000000120000780c */ /* 0x040fe400057c1670 */
[----:B------:R-:W-:-:S04]  /*8840*/  ISETP.LT.OR P1, PT, R0, 0x11, !P0 ;  /* 0x000000110000780c */ /* 0x000fc80004721670 */
[----:B------:R-:W-:Y:S09]  /*8850*/  @P4 BRA `(.L_x_306) ;  /* 0x00000000000c4947 */ /* 0x000ff20003800000 */
[----:B------:R-:W0:Y:S02]  /*8860*/  LDG.E.U8 R16, desc[UR36][R156.64+0x8] ;  /* 0x000008249c107981 */ /* 0x000e24000c1e1100 */
[----:B0-----:R-:W-:-:S05]  /*8870*/  PRMT R3, R16, 0x8880, RZ ;  /* 0x0000888010037816 */ /* 0x001fca00000000ff */
[----:B------:R-:W-:-:S07]  /*8880*/  IMAD R2, R3, R18, RZ ;  /* 0x0000001203027224 */ /* 0x000fce00078e02ff */
.L_x_306:
[----:B------:R-:W-:Y:S05]  /*8890*/  BSYNC B1 ;  /* 0x0000000000017941 */ /* 0x000fea0003800000 */
.L_x_305:
[----:B0-----:R-:W-:Y:S01]  /*88a0*/  @!P4 IMAD R3, R30, R17, R2 ;  /* 0x000000111e03c224 */ /* 0x001fe200078e0202 */
[----:B------:R-:W-:Y:S04]  /*88b0*/  BSSY B1, `(.L_x_307) ;  /* 0x0000006000017945 */ /* 0x000fe80003800000 */
[----:B------:R0:W-:Y:S01]  /*88c0*/  @!P4 STG.E.U8 desc[UR36][R8.64+0x8], R3 ;  /* 0x000008030800c986 */ /* 0x0001e2000c101124 */
[----:B------:R-:W-:Y:S05]  /*88d0*/  @P3 BRA `(.L_x_308) ;  /* 0x00000000000c3947 */ /* 0x000fea0003800000 */
[----:B------:R-:W0:Y:S02]  /*88e0*/  LDG.E.U8 R16, desc[UR36][R156.64+0x9] ;  /* 0x000009249c107981 */ /* 0x000e24000c1e1100 */
[----:B0-----:R-:W-:-:S05]  /*88f0*/  PRMT R3, R16, 0x8880, RZ ;  /* 0x0000888010037816 */ /* 0x001fca00000000ff */
[----:B------:R-:W-:-:S07]  /*8900*/  IMAD R2, R3, R18, RZ ;  /* 0x0000001203027224 */ /* 0x000fce00078e02ff */
.L_x_308:
[----:B------:R-:W-:Y:S05]  /*8910*/  BSYNC B1 ;  /* 0x0000000000017941 */ /* 0x000fea0003800000 */
.L_x_307:
[----:B------:R-:W-:Y:S01]  /*8920*/  @!P3 IMAD R31, R31, R17, R2 ;  /* 0x000000111f1fb224 */ /* 0x000fe200078e0202 */
[----:B------:R-:W-:Y:S04]  /*8930*/  BSSY B1, `(.L_x_309) ;  /* 0x0000006000017945 */ /* 0x000fe80003800000 */
[----:B------:R4:W-:Y:S01]  /*8940*/  @!P3 STG.E.U8 desc[UR36][R8.64+0x9], R31 ;  /* 0x0000091f0800b986 */ /* 0x0009e2000c101124 */
[----:B------:R-:W-:Y:S05]  /*8950*/  @P5 BRA `(.L_x_310) ;  /* 0x00000000000c5947 */ /* 0x000fea0003800000 */
[----:B------:R-:W0:Y:S02]  /*8960*/  LDG.E.U8 R16, desc[UR36][R14.64+0x10] ;  /* 0x000010240e107981 */ /* 0x000e24000c1e1100 */
[----:B0-----:R-:W-:-:S05]  /*8970*/  PRMT R3, R16, 0x8880, RZ ;  /* 0x0000888010037816 */ /* 0x001fca00000000ff */
[----:B------:R-:W-:-:S07]  /*8980*/  IMAD R2, R3, R18, RZ ;  /* 0x0000001203027224 */ /* 0x000fce00078e02ff */
.L_x_310:
[----:B------:R-:W-:Y:S05]  /*8990*/  BSYNC B1 ;  /* 0x0000000000017941 */ /* 0x000fea0003800000 */
.L_x_309:
[----:B0-----:R-:W-:Y:S01]  /*89a0*/  @!P5 IMAD R3, R32, R17, R2 ;  /* 0x000000112003d224 */ /* 0x001fe200078e0202 */
[----:B------:R-:W-:Y:S04]  /*89b0*/  BSSY B1, `(.L_x_311) ;  /* 0x0000006000017945 */ /* 0x000fe80003800000 */
[----:B------:R0:W-:Y:S01]  /*89c0*/  @!P5 STG.E.U8 desc[UR36][R6.64+0x10], R3 ;  /* 0x000010030600d986 */ /* 0x0001e2000c101124 */
[----:B------:R-:W-:Y:S05]  /*89d0*/  @P6 BRA `(.L_x_312) ;  /* 0x00000000000c6947 */ /* 0x000fea0003800000 */
[----:B------:R-:W0:Y:S02]  /*89e0*/  LDG.E.U8 R16, desc[UR36][R14.64+0x11] ;  /* 0x000011240e107981 */ /* 0x000e24000c1e1100 */
[----:B0-----:R-:W-:-:S05]  /*89f0*/  PRMT R3, R16, 0x8880, RZ ;  /* 0x0000888010037816 */ /* 0x001fca00000000ff */
[----:B------:R-:W-:-:S07]  /*8a00*/  IMAD R2, R3, R18, RZ ;  /* 0x0000001203027224 */ /* 0x000fce00078e02ff */
.L_x_312:
[----:B------:R-:W-:Y:S05]  /*8a10*/  BSYNC B1 ;  /* 0x0000000000017941 */ /* 0x000fea0003800000 */
.L_x_311:
[----:B------:R-:W-:Y:S01]  /*8a20*/  @!P6 IMAD R33, R33, R17, R2 ;  /* 0x000000112121e224 */ /* 0x000fe200078e0202 */
[----:B------:R-:W-:Y:S04]  /*8a30*/  BSSY B1, `(.L_x_313) ;  /* 0x0000006000017945 */ /* 0x000fe80003800000 */
[----:B------:R0:W-:Y:S01]  /*8a40*/  @!P6 STG.E.U8 desc[UR36][R6.64+0x11], R33 ;  /* 0x000011210600e986 */ /* 0x0001e2000c101124 */
[----:B------:R-:W-:Y:S05]  /*8a50*/  @P1 BRA `(.L_x_314) ;  /* 0x00000000000c1947 */ /* 0x000fea0003800000 */
[----:B------:R-:W0:Y:S02]  /*8a60*/  LDG.E.U8 R16, desc[UR36][R156.64+0x10] ;  /* 0x000010249c107981 */ /* 0x000e24000c1e1100 */
[----:B0-----:R-:W-:-:S05]  /*8a70*/  PRMT R3, R16, 0x8880, RZ ;  /* 0x0000888010037816 */ /* 0x001fca00000000ff */
[----:B------:R-:W-:-:S07]  /*8a80*/  IMAD R2, R3, R18, RZ ;  /* 0x0000001203027224 */ /* 0x000fce00078e02ff */
.L_x_314:
[----:B------:R-:W-:Y:S05]  /*8a90*/  BSYNC B1 ;  /* 0x0000000000017941 */ /* 0x000fea0003800000 */
.L_x_313:
[----:B------:R-:W-:Y:S01]  /*8aa0*/  ISETP.LT.OR P4, PT, R0, 0x12, !P0 ;  /* 0x000000120000780c */ /* 0x000fe20004781670 */
[----:B0-----:R-:W-:Y:S01]  /*8ab0*/  @!P1 IMAD R3, R34, R17, R2 ;  /* 0x0000001122039224 */ /* 0x001fe200078e0202 */
        /* <DEDUP_REMOVED lines=10> */
.L_x_316:
[----:B------:R-:W-:Y:S05]  /*8b60*/  BSYNC B1 ;  /* 0x0000000000017941 */ /* 0x000fea0003800000 */
.L_x_315:
[----:B------:R-:W-:Y:S01]  /*8b70*/  @!P4 IMAD R35, R35, R17, R2 ;  /* 0x000000112323c224 */ /* 0x000fe200078e0202 */
[----:B------:R-:W-:Y:S04]  /*8b80*/  BSSY B1, `(.L_x_317) ;  /* 0x0000006000017945 */ /* 0x000fe80003800000 */
[----:B------:R0:W-:Y:S01]  /*8b90*/  @!P4 STG.E.U8 desc[UR36][R8.64+0x11], R35 ;  /* 0x000011230800c986 */ /* 0x0001e2000c101124 */
[----:B------:R-:W-:Y:S05]  /*8ba0*/  @P3 BRA `(.L_x_318) ;  /* 0x00000000000c3947 */ /* 0x000fea0003800000 */
[----:B------:R-:W0:Y:S02]  /*8bb0*/  LDG.E.U8 R16, desc[UR36][R14.64+0x18] ;  /* 0x000018240e107981 */ /* 0x000e24000c1e1100 */
[----:B0-----:R-:W-:-:S05]  /*8bc0*/  PRMT R3, R16, 0x8880, RZ ;  /* 0x0000888010037816 */ /* 0x001fca00000000ff */
[----:B------:R-:W-:-:S07]  /*8bd0*/  IMAD R2, R3, R18, RZ ;  /* 0x0000001203027224 */ /* 0x000fce00078e02ff */
.L_x_318:
[----:B------:R-:W-:Y:S05]  /*8be0*/  BSYNC B1 ;  /* 0x0000000000017941 */ /* 0x000fea0003800000 */
.L_x_317:
[----:B0-----:R-:W-:Y:S01]  /*8bf0*/  @!P3 IMAD R3, R36, R17, R2 ;  /* 0x000000112403b224 */ /* 0x001fe200078e0202 */
[----:B------:R-:W-:Y:S04]  /*8c00*/  BSSY B1, `(.L_x_319) ;  /* 0x0000006000017945 */ /* 0x000fe80003800000 */
[----:B------:R0:W-:Y:S01]  /*8c10*/  @!P3 STG.E.U8 desc[UR36][R6.64+0x18], R3 ;  /* 0x000018030600b986 */ /* 0x0001e2000c101124 */
[----:B------:R-:W-:Y:S05]  /*8c20*/  @P5 BRA `(.L_x_320) ;  /* 0x00000000000c5947 */ /* 0x000fea0003800000 */
[----:B------:R-:W0:Y:S02]  /*8c30*/  LDG.E.U8 R16, desc[UR36][R14.64+0x19] ;  /* 0x000019240e107981 */ /* 0x000e24000c1e1100 */
[----:B0-----:R-:W-:-:S05]  /*8c40*/  PRMT R3, R16, 0x8880, RZ ;  /* 0x0000888010037816 */ /* 0x001fca00000000ff */
[----:B------:R-:W-:-:S07]  /*8c50*/  IMAD R2, R3, R18, RZ ;  /* 0x0000001203027224 */ /* 0x000fce00078e02ff */
.L_x_320:
[----:B------:R-:W-:Y:S05]  /*8c60*/  BSYNC B1 ;  /* 0x0000000000017941 */ /* 0x000fea0003800000 */
.L_x_319:
[----:B------:R-:W-:Y:S01]  /*8c70*/  @!P5 IMAD R37, R37, R17, R2 ;  /* 0x000000112525d224 */ /* 0x000fe200078e0202 */
[----:B------:R-:W-:Y:S04]  /*8c80*/  BSSY B1, `(.L_x_321) ;  /* 0x0000006000017945 */ /* 0x000fe80003800000 */
[----:B------:R0:W-:Y:S01]  /*8c90*/  @!P5 STG.E.U8 desc[UR36][R6.64+0x19], R37 ;  /* 0x000019250600d986 */ /* 0x0001e2000c101124 */
[----:B------:R-:W-:Y:S05]  /*8ca0*/  @P6 BRA `(.L_x_322) ;  /* 0x00000000000c6947 */ /* 0x000fea0003800000 */
[----:B------:R-:W0:Y:S02]  /*8cb0*/  LDG.E.U8 R16, desc[UR36][R156.64+0x18] ;  /* 0x000018249c107981 */ /* 0x000e24000c1e1100 */
[----:B0-----:R-:W-:-:S05]  /*8cc0*/  PRMT R3, R16, 0x8880, RZ ;  /* 0x0000888010037816 */ /* 0x001fca00000000ff */
[----:B------:R-:W-:-:S07]  /*8cd0*/  IMAD R2, R3, R18, RZ ;  /* 0x0000001203027224 */ /* 0x000fce00078e02ff */
.L_x_322:
[----:B------:R-:W-:Y:S05]  /*8ce0*/  BSYNC B1 ;  /* 0x0000000000017941 */ /* 0x000fea0003800000 */
.L_x_321:
[----:B0-----:R-:W-:Y:S01]  /*8cf0*/  @!P6 IMAD R3, R38, R17, R2 ;  /* 0x000000112603e224 */ /* 0x001fe200078e0202 */
[----:B------:R-:W-:Y:S04]  /*8d00*/  BSSY B1, `(.L_x_323) ;  /* 0x0000006000017945 */ /* 0x000fe80003800000 */
[----:B------:R0:W-:Y:S01]  /*8d10*/  @!P6 STG.E.U8 desc[UR36][R8.64+0x18], R3 ;  /* 0x000018030800e986 */ /* 0x0001e2000c101124 */
[----:B------:R-:W-:Y:S05]  /*8d20*/  @P1 BRA `(.L_x_324) ;  /* 0x00000000000c1947 */ /* 0x000fea0003800000 */
[----:B------:R-:W0:Y:S02]  /*8d30*/  LDG.E.U8 R16, desc[UR36][R156.64+0x19] ;  /* 0x000019249c107981 */ /* 0x000e24000c1e1100 */
[----:B0-----:R-:W-:-:S05]  /*8d40*/  PRMT R3, R16, 0x8880, RZ ;  /* 0x0000888010037816 */ /* 0x001fca00000000ff */
[----:B------:R-:W-:-:S07]  /*8d50*/  IMAD R2, R3, R18, RZ ;  /* 0x0000001203027224 */ /* 0x000fce00078e02ff */
.L_x_324:
[----:B------:R-:W-:Y:S05]  /*8d60*/  BSYNC B1 ;  /* 0x0000000000017941 */ /* 0x000fea0003800000 */
.L_x_323:
        /* <DEDUP_REMOVED lines=12> */
.L_x_326:
[----:B------:R-:W-:Y:S05]  /*8e30*/  BSYNC B1 ;  /* 0x0000000000017941 */ /* 0x000fea0003800000 */
.L_x_325:
[----:B0-----:R-:W-:Y:S01]  /*8e40*/  @!P4 IMAD R3, R40, R17, R2 ;  /* 0x000000112803c224 */ /* 0x001fe200078e0202 */
[----:B------:R-:W-:Y:S04]  /*8e50*/  BSSY B1, `(.L_x_327) ;  /* 0x0000006000017945 */ /* 0x000fe80003800000 */
[----:B------:R0:W-:Y:S01]  /*8e60*/  @!P4 STG.E.U8 desc[UR36][R6.64+0x20], R3 ;  /* 0x000020030600c986 */ /* 0x0001e2000c101124 */
[----:B------:R-:W-:Y:S05]  /*8e70*/  @P3 BRA `(.L_x_328) ;  /* 0x00000000000c3947 */ /* 0x000fea0003800000 */
[----:B------:R-:W0:Y:S02]  /*8e80*/  LDG.E.U8 R16, desc[UR36][R14.64+0x21] ;  /* 0x000021240e107981 */ /* 0x000e24000c1e1100 */
[----:B0-----:R-:W-:-:S05]  /*8e90*/  PRMT R3, R16, 0x8880, RZ ;  /* 0x0000888010037816 */ /* 0x001fca00000000ff */
[----:B------:R-:W-:-:S07]  /*8ea0*/  IMAD R2, R3, R18, RZ ;  /* 0x0000001203027224 */ /* 0x000fce00078e02ff */
.L_x_328:
[----:B------:R-:W-:Y:S05]  /*8eb0*/  BSYNC B1 ;  /* 0x0000000000017941 */ /* 0x000fea0003800000 */
.L_x_327:
[----:B------:R-:W-:Y:S01]  /*8ec0*/  @!P3 IMAD R41, R41, R17, R2 ;  /* 0x000000112929b224 */ /* 0x000fe200078e0202 */
[----:B------:R-:W-:Y:S04]  /*8ed0*/  BSSY B1, `(.L_x_329) ;  /* 0x0000006000017945 */ /* 0x000fe80003800000 */
[----:B------:R0:W-:Y:S01]  /*8ee0*/  @!P3 STG.E.U8 desc[UR36][R6.64+0x21], R41 ;  /* 0x000021290600b986 */ /* 0x0001e2000c101124 */
[----:B------:R-:W-:Y:S05]  /*8ef0*/  @P5 BRA `(.L_x_330) ;  /* 0x00000000000c5947 */ /* 0x000fea0003800000 */
[----:B------:R-:W0:Y:S02]  /*8f00*/  LDG.E.U8 R16, desc[UR36][R156.64+0x20] ;  /* 0x000020249c107981 */ /* 0x000e24000c1e1100 */
[----:B0-----:R-:W-:-:S05]  /*8f10*/  PRMT R3, R16, 0x8880, RZ ;  /* 0x0000888010037816 */ /* 0x001fca00000000ff */
[----:B------:R-:W-:-:S07]  /*8f20*/  IMAD R2, R3, R18, RZ ;  /* 0x0000001203027224 */ /* 0x000fce00078e02ff */
.L_x_330:
[----:B------:R-:W-:Y:S05]  /*8f30*/  BSYNC B1 ;  /* 0x0000000000017941 */ /* 0x000fea0003800000 */
.L_x_329:
[----:B0-----:R-:W-:Y:S01]  /*8f40*/  @!P5 IMAD R3, R42, R17, R2 ;  /* 0x000000112a03d224 */ /* 0x001fe200078e0202 */
[----:B------:R-:W-:Y:S04]  /*8f50*/  BSSY B1, `(.L_x_331) ;  /* 0x0000006000017945 */ /* 0x000fe80003800000 */
[----:B------:R0:W-:Y:S01]  /*8f60*/  @!P5 STG.E.U8 desc[UR36][R8.64+0x20], R3 ;  /* 0x000020030800d986 */ /* 0x0001e2000c101124 */
[----:B------:R-:W-:Y:S05]  /*8f70*/  @P6 BRA `(.L_x_332) ;  /* 0x00000000000c6947 */ /* 0x000fea0003800000 */
[----:B------:R-:W0:Y:S02]  /*8f80*/  LDG.E.U8 R16, desc[UR36][R156.64+0x21] ;  /* 0x000021249c107981 */ /* 0x000e24000c1e1100 */
[----:B0-----:R-:W-:-:S05]  /*8f90*/  PRMT R3, R16, 0x8880, RZ ;  /* 0x0000888010037816 */ /* 0x001fca00000000ff */
[----:B------:R-:W-:-:S07]  /*8fa0*/  IMAD R2, R3, R18, RZ ;  /* 0x0000001203027224 */ /* 0x000fce00078e02ff */
.L_x_332:
[----:B------:R-:W-:Y:S05]  /*8fb0*/  BSYNC B1 ;  /* 0x0000000000017941 */ /* 0x000fea0003800000 */
.L_x_331:
[----:B------:R-:W-:Y:S01]  /*8fc0*/  @!P6 IMAD R43, R43, R17, R2 ;  /* 0x000000112b2be224 */ /* 0x000fe200078e0202 */
[----:B------:R-:W-:Y:S04]  /*8fd0*/  BSSY B1, `(.L_x_333) ;  /* 0x0000006000017945 */ /* 0x000fe80003800000 */
[----:B------:R0:W-:Y:S01]  /*8fe0*/  @!P6 STG.E.U8 desc[UR36][R8.64+0x21], R43 ;  /* 0x0000212b0800e986 */ /* 0x0001e2000c101124 */
[----:B------:R-:W-:Y:S05]  /*8ff0*/  @P1 BRA `(.L_x_334) ;  /* 0x00000000000c1947 */ /* 0x000fea0003800000 */
[----:B------:R-:W0:Y:S02]  /*9000*/  LDG.E.U8 R16, desc[UR36][R14.64+0x28] ;  /* 0x000028240e107981 */ /* 0x000e24000c1e1100 */
[----:B0-----:R-:W-:-:S05]  /*9010*/  PRMT R3, R16, 0x8880, RZ ;  /* 0x0000888010037816 */ /* 0x001fca00000000ff */
[----:B------:R-:W-:-:S07]  /*9020*/  IMAD R2, R3, R18, RZ ;  /* 0x0000001203027224 */ /* 0x000fce00078e02ff */
.L_x_334:
[----:B------:R-:W-:Y:S05]  /*9030*/  BSYNC B1 ;  /* 0x0000000000017941 */ /* 0x000fea0003800000 */
.L_x_333:
        /* <DEDUP_REMOVED lines=12> */
.L_x_336:
[----:B------:R-:W-:Y:S05]  /*9100*/  BSYNC B1 ;  /* 0x0000000000017941 */ /* 0x000fea0003800000 */
.L_x_335:
[----:B------:R-:W-:Y:S01]  /*9110*/  @!P4 IMAD R45, R45, R17, R2 ;  /* 0x000000112d2dc224 */ /* 0x000fe200078e0202 */
[----:B------:R-:W-:Y:S04]  /*9120*/  BSSY B1, `(.L_x_337) ;  /* 0x0000006000017945 */ /* 0x000fe80003800000 */
[----:B------:R0:W-:Y:S01]  /*9130*/  @!P4 STG.E.U8 desc[UR36][R6.64+0x29], R45 ;  /* 0x0000292d0600c986 */ /* 0x0001e2000c101124 */
[----:B------:R-:W-:Y:S05]  /*9140*/  @P3 BRA `(.L_x_338) ;  /* 0x00000000000c3947 */ /* 0x000fea0003800000 */
[----:B------:R-:W0:Y:S02]  /*9150*/  LDG.E.U8 R16, desc[UR36][R156.64+0x28] ;  /* 0x000028249c107981 */ /* 0x000e24000c1e1100 */
[----:B0-----:R-:W-:-:S05]  /*9160*/  PRMT R3, R16, 0x8880, RZ ;  /* 0x0000888010037816 */ /* 0x001fca00000000ff */
[----:B------:R-:W-:-:S07]  /*9170*/  IMAD R2, R3, R18, RZ ;  /* 0x0000001203027224 */ /* 0x000fce00078e02ff */
.L_x_338:
[----:B------:R-:W-:Y:S05]  /*9180*/  BSYNC B1 ;  /* 0x0000000000017941 */ /* 0x000fea0003800000 */
.L_x_337:
[----:B0-----:R-:W-:Y:S01]  /*9190*/  @!P3 IMAD R3, R46, R17, R2 ;  /* 0x000000112e03b224 */ /* 0x001fe200078e0202 */
[----:B------:R-:W-:Y:S04]  /*91a0*/  BSSY B1, `(.L_x_339) ;  /* 0x0000006000017945 */ /* 0x000fe80003800000 */
[----:B------:R0:W-:Y:S01]  /*91b0*/  @!P3 STG.E.U8 desc[UR36][R8.64+0x28], R3 ;  /* 0x000028030800b986 */ /* 0x0001e2000c101124 */
[----:B------:R-:W-:Y:S05]  /*91c0*/  @P5 BRA `(.L_x_340) ;  /* 0x00000000000c5947 */ /* 0x000fea0003800000 */
[----:B------:R-:W0:Y:S02]  /*91d0*/  LDG.E.U8 R16, desc[UR36][R156.64+0x29] ;  /* 0x000029249c107981 */ /* 0x000e24000c1e1100 */
[----:B0-----:R-:W-:-:S05]  /*91e0*/  PRMT R3, R16, 0x8880, RZ ;  /* 0x0000888010037816 */ /* 0x001fca00000000ff */
[----:B------:R-:W-:-:S07]  /*91f0*/  IMAD R2, R3, R18, RZ ;  /* 0x0000001203027224 */ /* 0x000fce00078e02ff */
.L_x_340:
[----:B------:R-:W-:Y:S05]  /*9200*/  BSYNC B1 ;  /* 0x0000000000017941 */ /* 0x000fea0003800000 */
.L_x_339:
[----:B------:R-:W-:Y:S01]  /*9210*/  @!P5 IMAD R47, R47, R17, R2 ;  /* 0x000000112f2fd224 */ /* 0x000fe200078e0202 */
[----:B------:R-:W-:Y:S04]  /*9220*/  BSSY B1, `(.L_x_341) ;  /* 0x0000006000017945 */ /* 0x000fe80003800000 */
[----:B------:R0:W-:Y:S01]  /*9230*/  @!P5 STG.E.U8 desc[UR36][R8.64+0x29], R47 ;  /* 0x0000292f0800d986 */ /* 0x0001e2000c101124 */
[----:B------:R-:W-:Y:S05]  /*9240*/  @P6 BRA `(.L_x_342) ;  /* 0x00000000000c6947 */ /* 0x000fea0003800000 */
[----:B------:R-:W0:Y:S02]  /*9250*/  LDG.E.U8 R16, desc[UR36][R14.64+0x30] ;  /* 0x000030240e107981 */ /* 0x000e24000c1e1100 */
[----:B0-----:R-:W-:-:S05]  /*9260*/  PRMT R3, R16, 0x8880, RZ ;  /* 0x0000888010037816 */ /* 0x001fca00000000ff */
[----:B------:R-:W-:-:S07]  /*9270*/  IMAD R2, R3, R18, RZ ;  /* 0x0000001203027224 */ /* 0x000fce00078e02ff */
.L_x_342:
[----:B------:R-:W-:Y:S05]  /*9280*/  BSYNC B1 ;  /* 0x0000000000017941 */ /* 0x000fea0003800000 */
.L_x_341:
[----:B0-----:R-:W-:Y:S01]  /*9290*/  @!P6 IMAD R3, R48, R17, R2 ;  /* 0x000000113003e224 */ /* 0x001fe200078e0202 */
[----:B------:R-:W-:Y:S04]  /*92a0*/  BSSY B1, `(.L_x_343) ;  /* 0x0000006000017945 */ /* 0x000fe80003800000 */
[----:B------:R0:W-:Y:S01]  /*92b0*/  @!P6 STG.E.U8 desc[UR36][R6.64+0x30], R3 ;  /* 0x000030030600e986 */ /* 0x0001e2000c101124 */
[----:B------:R-:W-:Y:S05]  /*92c0*/  @P1 BRA `(.L_x_344) ;  /* 0x00000000000c1947 */ /* 0x000fea0003800000 */
[----:B------:R-:W0:Y:S02]  /*92d0*/  LDG.E.U8 R16, desc[UR36][R14.64+0x31] ;  /* 0x000031240e107981 */ /* 0x000e24000c1e1100 */
[----:B0-----:R-:W-:-:S05]  /*92e0*/  PRMT R3, R16, 0x8880, RZ ;  /* 0x0000888010037816 */ /* 0x001fca00000000ff */
[----:B------:R-:W-:-:S07]  /*92f0*/  IMAD R2, R3, R18, RZ ;  /* 0x0000001203027224 */ /* 0x000fce00078e02ff */
.L_x_344:
[----:B------:R-:W-:Y:S05]  /*9300*/  BSYNC B1 ;  /* 0x0000000000017941 */ /* 0x000fea0003800000 */
.L_x_343:
        /* <DEDUP_REMOVED lines=12> */
.L_x_346:
[----:B------:R-:W-:Y:S05]  /*93d0*/  BSYNC B1 ;  /* 0x0000000000017941 */ /* 0x000fea0003800000 */
.L_x_345:
[----:B0-----:R-:W-:Y:S01]  /*93e0*/  @!P4 IMAD R3, R50, R17, R2 ;  /* 0x000000113203c224 */ /* 0x001fe200078e0202 */
[----:B------:R-:W-:Y:S04]  /*93f0*/  BSSY B1, `(.L_x_347) ;  /* 0x0000006000017945 */ /* 0x000fe80003800000 */
[----:B------:R0:W-:Y:S01]  /*9400*/  @!P4 STG.E.U8 desc[UR36][R8.64+0x30], R3 ;  /* 0x000030030800c986 */ /* 0x0001e2000c101124 */
[----:B------:R-:W-:Y:S05]  /*9410*/  @P3 BRA `(.L_x_348) ;  /* 0x00000000000c3947 */ /* 0x000fea0003800000 */
[----:B------:R-:W0:Y:S02]  /*9420*/  LDG.E.U8 R16, desc[UR36][R156.64+0x31] ;  /* 0x000031249c107981 */ /* 0x000e24000c1e1100 */
[----:B0-----:R-:W-:-:S05]  /*9430*/  PRMT R3, R16, 0x8880, RZ ;  /* 0x0000888010037816 */ /* 0x001fca00000000ff */
[----:B------:R-:W-:-:S07]  /*9440*/  IMAD R2, R3, R18, RZ ;  /* 0x0000001203027224 */ /* 0x000fce00078e02ff */
.L_x_348:
[----:B------:R-:W-:Y:S05]  /*9450*/  BSYNC B1 ;  /* 0x0000000000017941 */ /* 0x000fea0003800000 */
.L_x_347:
[----:B------:R-:W-:Y:S01]  /*9460*/  @!P3 IMAD R51, R51, R17, R2 ;  /* 0x000000113333b224 */ /* 0x000fe200078e0202 */
[----:B------:R-:W-:Y:S04]  /*9470*/  BSSY B1, `(.L_x_349) ;  /* 0x0000006000017945 */ /* 0x000fe80003800000 */
[----:B------:R0:W-:Y:S01]  /*9480*/  @!P3 STG.E.U8 desc[UR36][R8.64+0x31], R51 ;  /* 0x000031330800b986 */ /* 0x0001e2000c101124 */
[----:B------:R-:W-:Y:S05]  /*9490*/  @P5 BRA `(.L_x_350) ;  /* 0x00000000000c5947 */ /* 0x000fea0003800000 */
[----:B------:R-:W0:Y:S02]  /*94a0*/  LDG.E.U8 R16, desc[UR36][R14.64+0x38] ;  /* 0x000038240e107981 */ /* 0x000e24000c1e1100 */
[----:B0-----:R-:W-:-:S05]  /*94b0*/  PRMT R3, R16, 0x8880, RZ ;  /* 0x0000888010037816 */ /* 0x001fca00000000ff */
[----:B------:R-:W-:-:S07]  /*94c0*/  IMAD R2, R3, R18, RZ ;  /* 0x0000001203027224 */ /* 0x000fce00078e02ff */
.L_x_350:
[----:B------:R-:W-:Y:S05]  /*94d0*/  BSYNC B1 ;  /* 0x0000000000017941 */ /* 0x000fea0003800000 */
.L_x_349:
[----:B0-----:R-:W-:Y:S01]  /*94e0*/  @!P5 IMAD R3, R52, R17, R2 ;  /* 0x000000113403d224 */ /* 0x001fe200078e0202 */
[----:B------:R-:W-:Y:S04]  /*94f0*/  BSSY B1, `(.L_x_351) ;  /* 0x0000006000017945 */ /* 0x000fe80003800000 */
[----:B------:R0:W-:Y:S01]  /*9500*/  @!P5 STG.E.U8 desc[UR36][R6.64+0x38], R3 ;  /* 0x000038030600d986 */ /* 0x0001e2000c101124 */
[----:B------:R-:W-:Y:S05]  /*9510*/  @P6 BRA `(.L_x_352) ;  /* 0x00000000000c6947 */ /* 0x000fea0003800000 */
[----:B------:R-:W0:Y:S02]  /*9520*/  LDG.E.U8 R16, desc[UR36][R14.64+0x39] ;  /* 0x000039240e107981 */ /* 0x000e24000c1e1100 */
[----:B0-----:R-:W-:-:S05]  /*9530*/  PRMT R3, R16, 0x8880, RZ ;  /* 0x0000888010037816 */ /* 0x001fca00000000ff */
[----:B------:R-:W-:-:S07]  /*9540*/  IMAD R2, R3, R18, RZ ;  /* 0x0000001203027224 */ /* 0x000fce00078e02ff */
.L_x_352:
[----:B------:R-:W-:Y:S05]  /*9550*/  BSYNC B1 ;  /* 0x0000000000017941 */ /* 0x000fea0003800000 */
.L_x_351:
[----:B------:R-:W-:Y:S01]  /*9560*/  @!P6 IMAD R53, R53, R17, R2 ;  /* 0x000000113535e224 */ /* 0x000fe200078e0202 */
[----:B------:R-:W-:Y:S04]  /*9570*/  BSSY B1, `(.L_x_353) ;  /* 0x0000006000017945 */ /* 0x000fe80003800000 */
[----:B------:R0:W-:Y:S01]  /*9580*/  @!P6 STG.E.U8 desc[UR36][R6.64+0x39], R53 ;  /* 0x000039350600e986 */ /* 0x0001e2000c101124 */
[----:B------:R-:W-:Y:S05]  /*9590*/  @P1 BRA `(.L_x_354) ;  /* 0x00000000000c1947 */ /* 0x000fea0003800000 */
[----:B------:R-:W0:Y:S02]  /*95a0*/  LDG.E.U8 R16, desc[UR36][R156.64+0x38] ;  /* 0x000038249c107981 */ /* 0x000e24000c1e1100 */
[----:B0-----:R-:W-:-:S05]  /*95b0*/  PRMT R3, R16, 0x8880, RZ ;  /* 0x0000888010037816 */ /* 0x001fca00000000ff */
[----:B------:R-:W-:-:S07]  /*95c0*/  IMAD R2, R3, R18, RZ ;  /* 0x0000001203027224 */ /* 0x000fce00078e02ff */
.L_x_354:
[----:B------:R-:W-:Y:S05]  /*95d0*/  BSYNC B1 ;  /* 0x0000000000017941 */ /* 0x000fea0003800000 */
.L_x_353:
        /* <DEDUP_REMOVED lines=12> */
.L_x_356:
[----:B------:R-:W-:Y:S05]  /*96a0*/  BSYNC B1 ;  /* 0x0000000000017941 */ /* 0x000fea0003800000 */
.L_x_355:
[----:B------:R-:W-:Y:S01]  /*96b0*/  @!P4 IMAD R55, R55, R17, R2 ;  /* 0x000000113737c224 */ /* 0x000fe200078e0202 */
[----:B------:R-:W-:Y:S04]  /*96c0*/  BSSY B1, `(.L_x_357) ;  /* 0x0000006000017945 */ /* 0x000fe80003800000 */
[----:B------:R0:W-:Y:S01]  /*96d0*/  @!P4 STG.E.U8 desc[UR36][R8.64+0x39], R55 ;  /* 0x000039370800c986 */ /* 0x0001e2000c101124 */
[----:B------:R-:W-:Y:S05]  /*96e0*/  @P3 BRA `(.L_x_358) ;  /* 0x00000000000c3947 */ /* 0x000fea0003800000 */
[----:B------:R-:W0:Y:S02]  /*96f0*/  LDG.E.U8 R16, desc[UR36][R14.64+0x40] ;  /* 0x000040240e107981 */ /* 0x000e24000c1e1100 */
[----:B0-----:R-:W-:-:S05]  /*9700*/  PRMT R3, R16, 0x8880, RZ ;  /* 0x0000888010037816 */ /* 0x001fca00000000ff */
[----:B------:R-:W-:-:S07]  /*9710*/  IMAD R2, R3, R18, RZ ;  /* 0x0000001203027224 */ /* 0x000fce00078e02ff */
.L_x_358:
[----:B------:R-:W-:Y:S05]  /*9720*/  BSYNC B1 ;  /* 0x0000000000017941 */ /* 0x000fea0003800000 */
.L_x_357:
[----:B0-----:R-:W-:Y:S01]  /*9730*/  @!P3 IMAD R3, R56, R17, R2 ;  /* 0x000000113803b224 */ /* 0x001fe200078e0202 */
[----:B------:R-:W-:Y:S04]  /*9740*/  BSSY B1, `(.L_x_359) ;  /* 0x0000006000017945 */ /* 0x000fe80003800000 */
[----:B------:R0:W-:Y:S01]  /*9750*/  @!P3 STG.E.U8 desc[UR36][R6.64+0x40], R3 ;  /* 0x000040030600b986 */ /* 0x0001e2000c101124 */
[----:B------:R-:W-:Y:S05]  /*9760*/  @P5 BRA `(.L_x_360) ;  /* 0x00000000000c5947 */ /* 0x000fea0003800000 */
[----:B------:R-:W0:Y:S02]  /*9770*/  LDG.E.U8 R16, desc[UR36][R14.64+0x41] ;  /* 0x000041240e107981 */ /* 0x000e24000c1e1100 */
[----:B0-----:R-:W-:-:S05]  /*9780*/  PRMT R3, R16, 0x8880, RZ ;  /* 0x0000888010037816 */ /* 0x001fca00000000ff */
[----:B------:R-:W-:-:S07]  /*9790*/  IMAD R2, R3, R18, RZ ;  /* 0x0000001203027224 */ /* 0x000fce00078e02ff */
.L_x_360:
[----:B------:R-:W-:Y:S05]  /*97a0*/  BSYNC B1 ;  /* 0x0000000000017941 */ /* 0x000fea0003800000 */
.L_x_359:
[----:B------:R-:W-:Y:S01]  /*97b0*/  @!P5 IMAD R57, R57, R17, R2 ;  /* 0x000000113939d224 */ /* 0x000fe200078e0202 */
[----:B------:R-:W-:Y:S04]  /*97c0*/  BSSY B1, `(.L_x_361) ;  /* 0x0000006000017945 */ /* 0x000fe80003800000 */
[----:B------:R0:W-:Y:S01]  /*97d0*/  @!P5 STG.E.U8 desc[UR36][R6.64+0x41], R57 ;  /* 0x000041390600d986 */ /* 0x0001e2000c101124 */
[----:B------:R-:W-:Y:S05]  /*97e0*/  @P6 BRA `(.L_x_362) ;  /* 0x00000000000c6947 */ /* 0x000fea0003800000 */
[----:B------:R-:W0:Y:S02]  /*97f0*/  LDG.E.U8 R16, desc[UR36][R156.64+0x40] ;  /* 0x000040249c107981 */ /* 0x000e24000c1e1100 */
[----:B0-----:R-:W-:-:S05]  /*9800*/  PRMT R3, R16, 0x8880, RZ ;  /* 0x0000888010037816 */ /* 0x001fca00000000ff */
[----:B------:R-:W-:-:S07]  /*9810*/  IMAD R2, R3, R18, RZ ;  /* 0x0000001203027224 */ /* 0x000fce00078e02ff */
.L_x_362:
[----:B------:R-:W-:Y:S05]  /*9820*/  BSYNC B1 ;  /* 0x0000000000017941 */ /* 0x000fea0003800000 */
.L_x_361:
[----:B0-----:R-:W-:Y:S01]  /*9830*/  @!P6 IMAD R3, R58, R17, R2 ;  /* 0x000000113a03e224 */ /* 0x001fe200078e0202 */
[----:B------:R-:W-:Y:S04]  /*9840*/  BSSY B1, `(.L_x_363) ;  /* 0x0000006000017945 */ /* 0x000fe80003800000 */
[----:B------:R0:W-:Y:S01]  /*9850*/  @!P6 STG.E.U8 desc[UR36][R8.64+0x40], R3 ;  /* 0x000040030800e986 */ /* 0x0001e2000c101124 */
[----:B------:R-:W-:Y:S05]  /*9860*/  @P1 BRA `(.L_x_364) ;  /* 0x00000000000c1947 */ /* 0x000fea0003800000 */
[----:B------:R-:W0:Y:S02]  /*9870*/  LDG.E.U8 R16, desc[UR36][R156.64+0x41] ;  /* 0x000041249c107981 */ /* 0x000e24000c1e1100 */
[----:B0-----:R-:W-:-:S05]  /*9880*/  PRMT R3, R16, 0x8880, RZ ;  /* 0x0000888010037816 */ /* 0x001fca00000000ff */
[----:B------:R-:W-:-:S07]  /*9890*/  IMAD R2, R3, R18, RZ ;  /* 0x0000001203027224 */ /* 0x000fce00078e02ff */
.L_x_364:
[----:B------:R-:W-:Y:S05]  /*98a0*/  BSYNC B1 ;  /* 0x0000000000017941 */ /* 0x000fea0003800000 */
.L_x_363:
        /* <DEDUP_REMOVED lines=12> */
.L_x_366:
[----:B------:R-:W-:Y:S05]  /*9970*/  BSYNC B1 ;  /* 0x0000000000017941 */ /* 0x000fea0003800000 */
.L_x_365:
[----:B0-----:R-:W-:Y:S01]  /*9980*/  @!P4 IMAD R3, R60, R17, R2 ;  /* 0x000000113c03c224 */ /* 0x001fe200078e0202 */
[----:B------:R-:W-:Y:S04]  /*9990*/  BSSY B1, `(.L_x_367) ;  /* 0x0000006000017945 */ /* 0x000fe80003800000 */
[----:B------:R0:W-:Y:S01]  /*99a0*/  @!P4 STG.E.U8 desc[UR36][R6.64+0x48], R3 ;  /* 0x000048030600c986 */ /* 0x0001e2000c101124 */
[----:B------:R-:W-:Y:S05]  /*99b0*/  @P3 BRA `(.L_x_368) ;  /* 0x00000000000c3947 */ /* 0x000fea0003800000 */
[----:B------:R-:W0:Y:S02]  /*99c0*/  LDG.E.U8 R16, desc[UR36][R14.64+0x49] ;  /* 0x000049240e107981 */ /* 0x000e24000c1e1100 */
[----:B0-----:R-:W-:-:S05]  /*99d0*/  PRMT R3, R16, 0x8880, RZ ;  /* 0x0000888010037816 */ /* 0x001fca00000000ff */
[----:B------:R-:W-:-:S07]  /*99e0*/  IMAD R2, R3, R18, RZ ;  /* 0x0000001203027224 */ /* 0x000fce00078e02ff */
.L_x_368:
[----:B------:R-:W-:Y:S05]  /*99f0*/  BSYNC B1 ;  /* 0x0000000000017941 */ /* 0x000fea0003800000 */
.L_x_367:
[----:B------:R-:W-:Y:S01]  /*9a00*/  @!P3 IMAD R61, R61, R17, R2 ;  /* 0x000000113d3db224 */ /* 0x000fe200078e0202 */
[----:B------:R-:W-:Y:S04]  /*9a10*/  BSSY B1, `(.L_x_369) ;  /* 0x0000006000017945 */ /* 0x000fe80003800000 */
[----:B------:R0:W-:Y:S01]  /*9a20*/  @!P3 STG.E.U8 desc[UR36][R6.64+0x49], R61 ;  /* 0x0000493d0600b986 */ /* 0x0001e2000c101124 */
[----:B------:R-:W-:Y:S05]  /*9a30*/  @P5 BRA `(.L_x_370) ;  /* 0x00000000000c5947 */ /* 0x000fea0003800000 */
[----:B------:R-:W0:Y:S02]  /*9a40*/  LDG.E.U8 R16, desc[UR36][R156.64+0x48] ;  /* 0x000048249c107981 */ /* 0x000e24000c1e1100 */
[----:B0-----:R-:W-:-:S05]  /*9a50*/  PRMT R3, R16, 0x8880, RZ ;  /* 0x0000888010037816 */ /* 0x001fca00000000ff */
[----:B------:R-:W-:-:S07]  /*9a60*/  IMAD R2, R3, R18, RZ ;  /* 0x0000001203027224 */ /* 0x000fce00078e02ff */
.L_x_370:
[----:B------:R-:W-:Y:S05]  /*9a70*/  BSYNC B1 ;  /* 0x0000000000017941 */ /* 0x000fea0003800000 */
.L_x_369:
[----:B0-----:R-:W-:Y:S01]  /*9a80*/  @!P5 IMAD R3, R62, R17, R2 ;  /* 0x000000113e03d224 */ /* 0x001fe200078e0202 */
[----:B------:R-:W-:Y:S04]  /*9a90*/  BSSY B1, `(.L_x_371) ;  /* 0x0000006000017945 */ /* 0x000fe80003800000 */
[----:B------:R0:W-:Y:S01]  /*9aa0*/  @!P5 STG.E.U8 desc[UR36][R8.64+0x48], R3 ;  /* 0x000048030800d986 */ /* 0x0001e2000c101124 */
[----:B------:R-:W-:Y:S05]  /*9ab0*/  @P6 BRA `(.L_x_372) ;  /* 0x00000000000c6947 */ /* 0x000fea0003800000 */
[----:B------:R-:W0:Y:S02]  /*9ac0*/  LDG.E.U8 R16, desc[UR36][R156.64+0x49] ;  /* 0x000049249c107981 */ /* 0x000e24000c1e1100 */
[----:B0-----:R-:W-:-:S05]  /*9ad0*/  PRMT R3, R16, 0x8880, RZ ;  /* 0x0000888010037816 */ /* 0x001fca00000000ff */
[----:B------:R-:W-:-:S07]  /*9ae0*/  IMAD R2, R3, R18, RZ ;  /* 0x0000001203027224 */ /* 0x000fce00078e02ff */
.L_x_372:
[----:B------:R-:W-:Y:S05]  /*9af0*/  BSYNC B1 ;  /* 0x0000000000017941 */ /* 0x000fea0003800000 */
.L_x_371:
[----:B------:R-:W-:Y:S01]  /*9b00*/  @!P6 IMAD R63, R63, R17, R2 ;  /* 0x000000113f3fe224 */ /* 0x000fe200078e0202 */
[----:B------:R-:W-:Y:S04]  /*9b10*/  BSSY B1, `(.L_x_373) ;  /* 0x0000006000017945 */ /* 0x000fe80003800000 */
[----:B------:R0:W-:Y:S01]  /*9b20*/  @!P6 STG.E.U8 desc[UR36][R8.64+0x49], R63 ;  /* 0x0000493f0800e986 */ /* 0x0001e2000c101124 */
[----:B------:R-:W-:Y:S05]  /*9b30*/  @P1 BRA `(.L_x_374) ;  /* 0x00000000000c1947 */ /* 0x000fea0003800000 */
[----:B------:R-:W0:Y:S02]  /*9b40*/  LDG.E.U8 R16, desc[UR36][R14.64+0x50] ;  /* 0x000050240e107981 */ /* 0x000e24000c1e1100 */
[----:B0-----:R-:W-:-:S05]  /*9b50*/  PRMT R3, R16, 0x8880, RZ ;  /* 0x0000888010037816 */ /* 0x001fca00000000ff */
[----:B------:R-:W-:-:S07]  /*9b60*/  IMAD R2, R3, R18, RZ ;  /* 0x0000001203027224 */ /* 0x000fce00078e02ff */
.L_x_374:
[----:B------:R-:W-:Y:S05]  /*9b70*/  BSYNC B1 ;  /* 0x0000000000017941 */ /* 0x000fea0003800000 */
.L_x_373:
        /* <DEDUP_REMOVED lines=12> */
.L_x_376:
[----:B------:R-:W-:Y:S05]  /*9c40*/  BSYNC B1 ;  /* 0x0000000000017941 */ /* 0x000fea0003800000 */
.L_x_375:
[----:B------:R-:W-:Y:S01]  /*9c50*/  @!P4 IMAD R65, R65, R17, R2 ;  /* 0x000000114141c224 */ /* 0x000fe200078e0202 */
[----:B------:R-:W-:Y:S04]  /*9c60*/  BSSY B1, `(.L_x_377) ;  /* 0x0000006000017945 */ /* 0x000fe80003800000 */
[----:B------:R0:W-:Y:S01]  /*9c70*/  @!P4 STG.E.U8 desc[UR36][R6.64+0x51], R65 ;  /* 0x000051410600c986 */ /* 0x0001e2000c101124 */
[----:B------:R-:W-:Y:S05]  /*9c80*/  @P3 BRA `(.L_x_378) ;  /* 0x00000000000c3947 */ /* 0x000fea0003800000 */
[----:B------:R-:W0:Y:S02]  /*9c90*/  LDG.E.U8 R16, desc[UR36][R156.64+0x50] ;  /* 0x000050249c107981 */ /* 0x000e24000c1e1100 */
[----:B0-----:R-:W-:-:S05]  /*9ca0*/  PRMT R3, R16, 0x8880, RZ ;  /* 0x0000888010037816 */ /* 0x001fca00000000ff */
[----:B------:R-:W-:-:S07]  /*9cb0*/  IMAD R2, R3, R18, RZ ;  /* 0x0000001203027224 */ /* 0x000fce00078e02ff */
.L_x_378:
[----:B------:R-:W-:Y:S05]  /*9cc0*/  BSYNC B1 ;  /* 0x0000000000017941 */ /* 0x000fea0003800000 */
.L_x_377:
[----:B0-----:R-:W-:Y:S01]  /*9cd0*/  @!P3 IMAD R3, R66, R17, R2 ;  /* 0x000000114203b224 */ /* 0x001fe200078e0202 */
[----:B------:R-:W-:Y:S04]  /*9ce0*/  BSSY B1, `(.L_x_379) ;  /* 0x0000006000017945 */ /* 0x000fe80003800000 */
[----:B------:R0:W-:Y:S01]  /*9cf0*/  @!P3 STG.E.U8 desc[UR36][R8.64+0x50], R3 ;  /* 0x000050030800b986 */ /* 0x0001e2000c101124 */
[----:B------:R-:W-:Y:S05]  /*9d00*/  @P5 BRA `(.L_x_380) ;  /* 0x00000000000c5947 */ /* 0x000fea0003800000 */
[----:B------:R-:W0:Y:S02]  /*9d10*/  LDG.E.U8 R16, desc[UR36][R156.64+0x51] ;  /* 0x000051249c107981 */ /* 0x000e24000c1e1100 */
[----:B0-----:R-:W-:-:S05]  /*9d20*/  PRMT R3, R16, 0x8880, RZ ;  /* 0x0000888010037816 */ /* 0x001fca00000000ff */
[----:B------:R-:W-:-:S07]  /*9d30*/  IMAD R2, R3, R18, RZ ;  /* 0x0000001203027224 */ /* 0x000fce00078e02ff */
.L_x_380:
[----:B------:R-:W-:Y:S05]  /*9d40*/  BSYNC B1 ;  /* 0x0000000000017941 */ /* 0x000fea0003800000 */
.L_x_379:
[----:B------:R-:W-:Y:S01]  /*9d50*/  @!P5 IMAD R67, R67, R17, R2 ;  /* 0x000000114343d224 */ /* 0x000fe200078e0202 */
[----:B------:R-:W-:Y:S04]  /*9d60*/  BSSY B1, `(.L_x_381) ;  /* 0x0000006000017945 */ /* 0x000fe80003800000 */
[----:B------:R0:W-:Y:S01]  /*9d70*/  @!P5 STG.E.U8 desc[UR36][R8.64+0x51], R67 ;  /* 0x000051430800d986 */ /* 0x0001e2000c101124 */
[----:B------:R-:W-:Y:S05]  /*9d80*/  @P6 BRA `(.L_x_382) ;  /* 0x00000000000c6947 */ /* 0x000fea0003800000 */
[----:B------:R-:W0:Y:S02]  /*9d90*/  LDG.E.U8 R16, desc[UR36][R14.64+0x58] ;  /* 0x000058240e107981 */ /* 0x000e24000c1e1100 */
[----:B0-----:R-:W-:-:S05]  /*9da0*/  PRMT R3, R16, 0x8880, RZ ;  /* 0x0000888010037816 */ /* 0x001fca00000000ff */
[----:B------:R-:W-:-:S07]  /*9db0*/  IMAD R2, R3, R18, RZ ;  /* 0x0000001203027224 */ /* 0x000fce00078e02ff */
.L_x_382:
[----:B------:R-:W-:Y:S05]  /*9dc0*/  BSYNC B1 ;  /* 0x0000000000017941 */ /* 0x000fea0003800000 */
.L_x_381:
[----:B0-----:R-:W-:Y:S01]  /*9dd0*/  @!P6 IMAD R3, R68, R17, R2 ;  /* 0x000000114403e224 */ /* 0x001fe200078e0202 */
[----:B------:R-:W-:Y:S04]  /*9de0*/  BSSY B1, `(.L_x_383) ;  /* 0x0000006000017945 */ /* 0x000fe80003800000 */
[----:B------:R0:W-:Y:S01]  /*9df0*/  @!P6 STG.E.U8 desc[UR36][R6.64+0x58], R3 ;  /* 0x000058030600e986 */ /* 0x0001e2000c101124 */
[----:B------:R-:W-:Y:S05]  /*9e00*/  @P1 BRA `(.L_x_384) ;  /* 0x00000000000c1947 */ /* 0x000fea0003800000 */
[----:B------:R-:W0:Y:S02]  /*9e10*/  LDG.E.U8 R16, desc[UR36][R14.64+0x59] ;  /* 0x000059240e107981 */ /* 0x000e24000c1e1100 */
[----:B0-----:R-:W-:-:S05]  /*9e20*/  PRMT R3, R16, 0x8880, RZ ;  /* 0x0000888010037816 */ /* 0x001fca00000000ff */
[----:B------:R-:W-:-:S07]  /*9e30*/  IMAD R2, R3, R18, RZ ;  /* 0x0000001203027224 */ /* 0x000fce00078e02ff */
.L_x_384:
[----:B------:R-:W-:Y:S05]  /*9e40*/  BSYNC B1 ;  /* 0x0000000000017941 */ /* 0x000fea0003800000 */
.L_x_383:
        /* <DEDUP_REMOVED lines=12> */
.L_x_386:
[----:B------:R-:W-:Y:S05]  /*9f10*/  BSYNC B1 ;  /* 0x0000000000017941 */ /* 0x000fea0003800000 */
.L_x_385:
[----:B0-----:R-:W-:Y:S01]  /*9f20*/  @!P4 IMAD R3, R70, R17, R2 ;  /* 0x000000114603c224 */ /* 0x001fe200078e0202 */
[----:B------:R-:W-:Y:S04]  /*9f30*/  BSSY B1, `(.L_x_387) ;  /* 0x0000006000017945 */ /* 0x000fe80003800000 */
[----:B------:R0:W-:Y:S01]  /*9f40*/  @!P4 STG.E.U8 desc[UR36][R8.64+0x58], R3 ;  /* 0x000058030800c986 */ /* 0x0001e2000c101124 */
[----:B------:R-:W-:Y:S05]  /*9f50*/  @P3 BRA `(.L_x_388) ;  /* 0x00000000000c3947 */ /* 0x000fea0003800000 */
[----:B------:R-:W0:Y:S02]  /*9f60*/  LDG.E.U8 R16, desc[UR36][R156.64+0x59] ;  /* 0x000059249c107981 */ /* 0x000e24000c1e1100 */
[----:B0-----:R-:W-:-:S05]  /*9f70*/  PRMT R3, R16, 0x8880, RZ ;  /* 0x0000888010037816 */ /* 0x001fca00000000ff */
[----:B------:R-:W-:-:S07]  /*9f80*/  IMAD R2, R3, R18, RZ ;  /* 0x0000001203027224 */ /* 0x000fce00078e02ff */
.L_x_388:
[----:B------:R-:W-:Y:S05]  /*9f90*/  BSYNC B1 ;  /* 0x0000000000017941 */ /* 0x000fea0003800000 */
.L_x_387:
[----:B------:R-:W-:Y:S01]  /*9fa0*/  @!P3 IMAD R71, R71, R17, R2 ;  /* 0x000000114747b224 */ /* 0x000fe200078e0202 */
[----:B------:R-:W-:Y:S04]  /*9fb0*/  BSSY B1, `(.L_x_389) ;  /* 0x0000006000017945 */ /* 0x000fe80003800000 */
[----:B------:R0:W-:Y:S01]  /*9fc0*/  @!P3 STG.E.U8 desc[UR36][R8.64+0x59], R71 ;  /* 0x000059470800b986 */ /* 0x0001e2000c101124 */
[----:B------:R-:W-:Y:S05]  /*9fd0*/  @P5 BRA `(.L_x_390) ;  /* 0x00000000000c5947 */ /* 0x000fea0003800000 */
[----:B------:R-:W0:Y:S02]  /*9fe0*/  LDG.E.U8 R16, desc[UR36][R14.64+0x60] ;  /* 0x000060240e107981 */ /* 0x000e24000c1e1100 */
[----:B0-----:R-:W-:-:S05]  /*9ff0*/  PRMT R3, R16, 0x8880, RZ ;  /* 0x0000888010037816 */ /* 0x001fca00000000ff */
[----:B------:R-:W-:-:S07]  /*a000*/  IMAD R2, R3, R18, RZ ;  /* 0x0000001203027224 */ /* 0x000fce00078e02ff */
.L_x_390:
[----:B------:R-:W-:Y:S05]  /*a010*/  BSYNC B1 ;  /* 0x0000000000017941 */ /* 0x000fea0003800000 */
.L_x_389:
[----:B0-----:R-:W-:Y:S01]  /*a020*/  @!P5 IMAD R3, R72, R17, R2 ;  /* 0x000000114803d224 */ /* 0x001fe200078e0202 */
[----:B------:R-:W-:Y:S04]  /*a030*/  BSSY B1, `(.L_x_391) ;  /* 0x0000006000017945 */ /* 0x000fe80003800000 */
[----:B------:R0:W-:Y:S01]  /*a040*/  @!P5 STG.E.U8 desc[UR36][R6.64+0x60], R3 ;  /* 0x000060030600d986 */ /* 0x0001e2000c101124 */
[----:B------:R-:W-:Y:S05]  /*a050*/  @P6 BRA `(.L_x_392) ;  /* 0x00000000000c6947 */ /* 0x000fea0003800000 */
[----:B------:R-:W0:Y:S02]  /*a060*/  LDG.E.U8 R16, desc[UR36][R14.64+0x61] ;  /* 0x000061240e107981 */ /* 0x000e24000c1e1100 */
[----:B0-----:R-:W-:-:S05]  /*a070*/  PRMT R3, R16, 0x8880, RZ ;  /* 0x0000888010037816 */ /* 0x001fca00000000ff */
[----:B------:R-:W-:-:S07]  /*a080*/  IMAD R2, R3, R18, RZ ;  /* 0x0000001203027224 */ /* 0x000fce00078e02ff */
.L_x_392:
[----:B------:R-:W-:Y:S05]  /*a090*/  BSYNC B1 ;  /* 0x0000000000017941 */ /* 0x000fea0003800000 */
.L_x_391:
[----:B------:R-:W-:Y:S01]  /*a0a0*/  @!P6 IMAD R73, R73, R17, R2 ;  /* 0x000000114949e224 */ /* 0x000fe200078e0202 */
[----:B------:R-:W-:Y:S04]  /*a0b0*/  BSSY B1, `(.L_x_393) ;  /* 0x0000006000017945 */ /* 0x000fe80003800000 */
[----:B------:R0:W-:Y:S01]  /*a0c0*/  @!P6 STG.E.U8 desc[UR36][R6.64+0x61], R73 ;  /* 0x000061490600e986 */ /* 0x0001e2000c101124 */
[----:B------:R-:W-:Y:S05]  /*a0d0*/  @P1 BRA `(.L_x_394) ;  /* 0x00000000000c1947 */ /* 0x000fea0003800000 */
[----:B------:R-:W0:Y:S02]  /*a0e0*/  LDG.E.U8 R16, desc[UR36][R156.64+0x60] ;  /* 0x000060249c107981 */ /* 0x000e24000c1e1100 */
[----:B0-----:R-:W-:-:S05]  /*a0f0*/  PRMT R3, R16, 0x8880, RZ ;  /* 0x0000888010037816 */ /* 0x001fca00000000ff */
[----:B------:R-:W-:-:S07]  /*a100*/  IMAD R2, R3, R18, RZ ;  /* 0x0000001203027224 */ /* 0x000fce00078e02ff */
.L_x_394:
[----:B------:R-:W-:Y:S05]  /*a110*/  BSYNC B1 ;  /* 0x0000000000017941 */ /* 0x000fea0003800000 */
.L_x_393:
        /* <DEDUP_REMOVED lines=12> */
.L_x_396:
[----:B------:R-:W-:Y:S05]  /*a1e0*/  BSYNC B1 ;  /* 0x0000000000017941 */ /* 0x000fea0003800000 */
.L_x_395:
[----:B------:R-:W-:Y:S01]  /*a1f0*/  @!P4 IMAD R75, R75, R17, R2 ;  /* 0x000000114b4bc224 */ /* 0x000fe200078e0202 */
[----:B------:R-:W-:Y:S04]  /*a200*/  BSSY B1, `(.L_x_397) ;  /* 0x0000006000017945 */ /* 0x000fe80003800000 */
[----:B------:R0:W-:Y:S01]  /*a210*/  @!P4 STG.E.U8 desc[UR36][R8.64+0x61], R75 ;  /* 0x0000614b0800c986 */ /* 0x0001e2000c101124 */
[----:B------:R-:W-:Y:S05]  /*a220*/  @P3 BRA `(.L_x_398) ;  /* 0x00000000000c3947 */ /* 0x000fea0003800000 */
[----:B------:R-:W0:Y:S02]  /*a230*/  LDG.E.U8 R16, desc[UR36][R14.64+0x68] ;  /* 0x000068240e107981 */ /* 0x000e24000c1e1100 */
[----:B0-----:R-:W-:-:S05]  /*a240*/  PRMT R3, R16, 0x8880, RZ ;  /* 0x0000888010037816 */ /* 0x001fca00000000ff */
[----:B------:R-:W-:-:S07]  /*a250*/  IMAD R2, R3, R18, RZ ;  /* 0x0000001203027224 */ /* 0x000fce00078e02ff */
.L_x_398:
[----:B------:R-:W-:Y:S05]  /*a260*/  BSYNC B1 ;  /* 0x0000000000017941 */ /* 0x000fea0003800000 */
.L_x_397:
[----:B0-----:R-:W-:Y:S01]  /*a270*/  @!P3 IMAD R3, R76, R17, R2 ;  /* 0x000000114c03b224 */ /* 0x001fe200078e0202 */
[----:B------:R-:W-:Y:S04]  /*a280*/  BSSY B1, `(.L_x_399) ;  /* 0x0000006000017945 */ /* 0x000fe80003800000 */
[----:B------:R0:W-:Y:S01]  /*a290*/  @!P3 STG.E.U8 desc[UR36][R6.64+0x68], R3 ;  /* 0x000068030600b986 */ /* 0x0001e2000c101124 */
[----:B------:R-:W-:Y:S05]  /*a2a0*/  @P5 BRA `(.L_x_400) ;  /* 0x00000000000c5947 */ /* 0x000fea0003800000 */
[----:B------:R-:W0:Y:S02]  /*a2b0*/  LDG.E.U8 R16, desc[UR36][R14.64+0x69] ;  /* 0x000069240e107981 */ /* 0x000e24000c1e1100 */
[----:B0-----:R-:W-:-:S05]  /*a2c0*/  PRMT R3, R16, 0x8880, RZ ;  /* 0x0000888010037816 */ /* 0x001fca00000000ff */
[----:B------:R-:W-:-:S07]  /*a2d0*/  IMAD R2, R3, R18, RZ ;  /* 0x0000001203027224 */ /* 0x000fce00078e02ff */
.L_x_400:
[----:B------:R-:W-:Y:S05]  /*a2e0*/  BSYNC B1 ;  /* 0x0000000000017941 */ /* 0x000fea0003800000 */
.L_x_399:
[----:B------:R-:W-:Y:S01]  /*a2f0*/  @!P5 IMAD R77, R77, R17, R2 ;  /* 0x000000114d4dd224 */ /* 0x000fe200078e0202 */
[----:B------:R-:W-:Y:S04]  /*a300*/  BSSY B1, `(.L_x_401) ;  /* 0x0000006000017945 */ /* 0x000fe80003800000 */
[----:B------:R0:W-:Y:S01]  /*a310*/  @!P5 STG.E.U8 desc[UR36][R6.64+0x69], R77 ;  /* 0x0000694d0600d986 */ /* 0x0001e2000c101124 */
[----:B------:R-:W-:Y:S05]  /*a320*/  @P6 BRA `(.L_x_402) ;  /* 0x00000000000c6947 */ /* 0x000fea0003800000 */
[----:B------:R-:W0:Y:S02]  /*a330*/  LDG.E.U8 R16, desc[UR36][R156.64+0x68] ;  /* 0x000068249c107981 */ /* 0x000e24000c1e1100 */
[----:B0-----:R-:W-:-:S05]  /*a340*/  PRMT R3, R16, 0x8880, RZ ;  /* 0x0000888010037816 */ /* 0x001fca00000000ff */
[----:B------:R-:W-:-:S07]  /*a350*/  IMAD R2, R3, R18, RZ ;  /* 0x0000001203027224 */ /* 0x000fce00078e02ff */
.L_x_402:
[----:B------:R-:W-:Y:S05]  /*a360*/  BSYNC B1 ;  /* 0x0000000000017941 */ /* 0x000fea0003800000 */
.L_x_401:
[----:B0-----:R-:W-:Y:S01]  /*a370*/  @!P6 IMAD R3, R78, R17, R2 ;  /* 0x000000114e03e224 */ /* 0x001fe200078e0202 */
[----:B------:R-:W-:Y:S04]  /*a380*/  BSSY B1, `(.L_x_403) ;  /* 0x0000006000017945 */ /* 0x000fe80003800000 */
[----:B------:R0:W-:Y:S01]  /*a390*/  @!P6 STG.E.U8 desc[UR36][R8.64+0x68], R3 ;  /* 0x000068030800e986 */ /* 0x0001e2000c101124 */
[----:B------:R-:W-:Y:S05]  /*a3a0*/  @P1 BRA `(.L_x_404) ;  /* 0x00000000000c1947 */ /* 0x000fea0003800000 */
[----:B------:R-:W0:Y:S02]  /*a3b0*/  LDG.E.U8 R16, desc[UR36][R156.64+0x69] ;  /* 0x000069249c107981 */ /* 0x000e24000c1e1100 */
[----:B0-----:R-:W-:-:S05]  /*a3c0*/  PRMT R3, R16, 0x8880, RZ ;  /* 0x0000888010037816 */ /* 0x001fca00000000ff */
[----:B------:R-:W-:-:S07]  /*a3d0*/  IMAD R2, R3, R18, RZ ;  /* 0x0000001203027224 */ /* 0x000fce00078e02ff */
.L_x_404:
[----:B------:R-:W-:Y:S05]  /*a3e0*/  BSYNC B1 ;  /* 0x0000000000017941 */ /* 0x000fea0003800000 */
.L_x_403:
        /* <DEDUP_REMOVED lines=12> */
.L_x_406:
[----:B------:R-:W-:Y:S05]  /*a4b0*/  BSYNC B1 ;  /* 0x0000000000017941 */ /* 0x000fea0003800000 */
.L_x_405:
[----:B0-----:R-:W-:Y:S01]  /*a4c0*/  @!P4 IMAD R3, R80, R17, R2 ;  /* 0x000000115003c224 */ /* 0x001fe200078e0202 */
[----:B------:R-:W-:Y:S04]  /*a4d0*/  BSSY B1, `(.L_x_407) ;  /* 0x0000006000017945 */ /* 0x000fe80003800000 */
[----:B------:R0:W-:Y:S01]  /*a4e0*/  @!P4 STG.E.U8 desc[UR36][R6.64+0x70], R3 ;  /* 0x000070030600c986 */ /* 0x0001e2000c101124 */
[----:B------:R-:W-:Y:S05]  /*a4f0*/  @P3 BRA `(.L_x_408) ;  /* 0x00000000000c3947 */ /* 0x000fea0003800000 */
[----:B------:R-:W0:Y:S02]  /*a500*/  LDG.E.U8 R16, desc[UR36][R14.64+0x71] ;  /* 0x000071240e107981 */ /* 0x000e24000c1e1100 */
[----:B0-----:R-:W-:-:S05]  /*a510*/  PRMT R3, R16, 0x8880, RZ ;  /* 0x0000888010037816 */ /* 0x001fca00000000ff */
[----:B------:R-:W-:-:S07]  /*a520*/  IMAD R2, R3, R18, RZ ;  /* 0x0000001203027224 */ /* 0x000fce00078e02ff */
.L_x_408:
[----:B------:R-:W-:Y:S05]  /*a530*/  BSYNC B1 ;  /* 0x0000000000017941 */ /* 0x000fea0003800000 */
.L_x_407:
[----:B------:R-:W-:Y:S01]  /*a540*/  @!P3 IMAD R81, R81, R17, R2 ;  /* 0x000000115151b224 */ /* 0x000fe200078e0202 */
[----:B------:R-:W-:Y:S04]  /*a550*/  BSSY B1, `(.L_x_409) ;  /* 0x0000006000017945 */ /* 0x000fe80003800000 */
[----:B------:R0:W-:Y:S01]  /*a560*/  @!P3 STG.E.U8 desc[UR36][R6.64+0x71], R81 ;  /* 0x000071510600b986 */ /* 0x0001e2000c101124 */
[----:B------:R-:W-:Y:S05]  /*a570*/  @P5 BRA `(.L_x_410) ;  /* 0x00000000000c5947 */ /* 0x000fea0003800000 */
[----:B------:R-:W0:Y:S02]  /*a580*/  LDG.E.U8 R16, desc[UR36][R156.64+0x70] ;  /* 0x000070249c107981 */ /* 0x000e24000c1e1100 */
[----:B0-----:R-:W-:-:S05]  /*a590*/  PRMT R3, R16, 0x8880, RZ ;  /* 0x0000888010037816 */ /* 0x001fca00000000ff */
[----:B------:R-:W-:-:S07]  /*a5a0*/  IMAD R2, R3, R18, RZ ;  /* 0x0000001203027224 */ /* 0x000fce00078e02ff */
.L_x_410:
[----:B------:R-:W-:Y:S05]  /*a5b0*/  BSYNC B1 ;  /* 0x0000000000017941 */ /* 0x000fea0003800000 */
.L_x_409:
[----:B0-----:R-:W-:Y:S01]  /*a5c0*/  @!P5 IMAD R3, R82, R17, R2 ;  /* 0x000000115203d224 */ /* 0x001fe200078e0202 */
[----:B------:R-:W-:Y:S04]  /*a5d0*/  BSSY B1, `(.L_x_411) ;  /* 0x0000006000017945 */ /* 0x000fe80003800000 */
[----:B------:R0:W-:Y:S01]  /*a5e0*/  @!P5 STG.E.U8 desc[UR36][R8.64+0x70], R3 ;  /* 0x000070030800d986 */ /* 0x0001e2000c101124 */
[----:B------:R-:W-:Y:S05]  /*a5f0*/  @P6 BRA `(.L_x_412) ;  /* 0x00000000000c6947 */ /* 0x000fea0003800000 */
[----:B------:R-:W0:Y:S02]  /*a600*/  LDG.E.U8 R16, desc[UR36][R156.64+0x71] ;  /* 0x000071249c107981 */ /* 0x000e24000c1e1100 */
[----:B0-----:R-:W-:-:S05]  /*a610*/  PRMT R3, R16, 0x8880, RZ ;  /* 0x0000888010037816 */ /* 0x001fca00000000ff */
[----:B------:R-:W-:-:S07]  /*a620*/  IMAD R2, R3, R18, RZ ;  /* 0x0000001203027224 */ /* 0x000fce00078e02ff */
.L_x_412:
[----:B------:R-:W-:Y:S05]  /*a630*/  BSYNC B1 ;  /* 0x0000000000017941 */ /* 0x000fea0003800000 */
.L_x_411:
[----:B------:R-:W-:Y:S01]  /*a640*/  @!P6 IMAD R83, R83, R17, R2 ;  /* 0x000000115353e224 */ /* 0x000fe200078e0202 */
[----:B------:R-:W-:Y:S04]  /*a650*/  BSSY B1, `(.L_x_413) ;  /* 0x0000006000017945 */ /* 0x000fe80003800000 */
[----:B------:R0:W-:Y:S01]  /*a660*/  @!P6 STG.E.U8 desc[UR36][R8.64+0x71], R83 ;  /* 0x000071530800e986 */ /* 0x0001e2000c101124 */
[----:B------:R-:W-:Y:S05]  /*a670*/  @P1 BRA `(.L_x_414) ;  /* 0x00000000000c1947 */ /* 0x000fea0003800000 */
[----:B------:R-:W0:Y:S02]  /*a680*/  LDG.E.U8 R16, desc[UR36][R14.64+0x78] ;  /* 0x000078240e107981 */ /* 0x000e24000c1e1100 */
[----:B0-----:R-:W-:-:S05]  /*a690*/  PRMT R3, R16, 0x8880, RZ ;  /* 0x0000888010037816 */ /* 0x001fca00000000ff */
[----:B------:R-:W-:-:S07]  /*a6a0*/  IMAD R2, R3, R18, RZ ;  /* 0x0000001203027224 */ /* 0x000fce00078e02ff */
.L_x_414:
[----:B------:R-:W-:Y:S05]  /*a6b0*/  BSYNC B1 ;  /* 0x0000000000017941 */ /* 0x000fea0003800000 */
.L_x_413:
        /* <DEDUP_REMOVED lines=12> */
.L_x_416:
[----:B------:R-:W-:Y:S05]  /*a780*/  BSYNC B1 ;  /* 0x0000000000017941 */ /* 0x000fea0003800000 */
.L_x_415:
[----:B------:R-:W-:Y:S01]  /*a790*/  @!P4 IMAD R85, R85, R17, R2 ;  /* 0x000000115555c224 */ /* 0x000fe200078e0202 */
[----:B------:R-:W-:Y:S04]  /*a7a0*/  BSSY B1, `(.L_x_417) ;  /* 0x0000006000017945 */ /* 0x000fe80003800000 */
[----:B------:R0:W-:Y:S01]  /*a7b0*/  @!P4 STG.E.U8 desc[UR36][R6.64+0x79], R85 ;  /* 0x000079550600c986 */ /* 0x0001e2000c101124 */
[----:B------:R-:W-:Y:S05]  /*a7c0*/  @P3 BRA `(.L_x_418) ;  /* 0x00000000000c3947 */ /* 0x000fea0003800000 */
[----:B------:R-:W0:Y:S02]  /*a7d0*/  LDG.E.U8 R16, desc[UR36][R156.64+0x78] ;  /* 0x000078249c107981 */ /* 0x000e24000c1e1100 */
[----:B0-----:R-:W-:-:S05]  /*a7e0*/  PRMT R3, R16, 0x8880, RZ ;  /* 0x0000888010037816 */ /* 0x001fca00000000ff */
[----:B------:R-:W-:-:S07]  /*a7f0*/  IMAD R2, R3, R18, RZ ;  /* 0x0000001203027224 */ /* 0x000fce00078e02ff */
.L_x_418:
[----:B------:R-:W-:Y:S05]  /*a800*/  BSYNC B1 ;  /* 0x0000000000017941 */ /* 0x000fea0003800000 */
.L_x_417:
[----:B0-----:R-:W-:Y:S01]  /*a810*/  @!P3 IMAD R3, R86, R17, R2 ;  /* 0x000000115603b224 */ /* 0x001fe200078e0202 */
[----:B------:R-:W-:Y:S04]  /*a820*/  BSSY B1, `(.L_x_419) ;  /* 0x0000006000017945 */ /* 0x000fe80003800000 */
[----:B------:R0:W-:Y:S01]  /*a830*/  @!P3 STG.E.U8 desc[UR36][R8.64+0x78], R3 ;  /* 0x000078030800b986 */ /* 0x0001e2000c101124 */
[----:B------:R-:W-:Y:S05]  /*a840*/  @P5 BRA `(.L_x_420) ;  /* 0x00000000000c5947 */ /* 0x000fea0003800000 */
[----:B------:R-:W0:Y:S02]  /*a850*/  LDG.E.U8 R16, desc[UR36][R156.64+0x79] ;  /* 0x000079249c107981 */ /* 0x000e24000c1e1100 */
[----:B0-----:R-:W-:-:S05]  /*a860*/  PRMT R3, R16, 0x8880, RZ ;  /* 0x0000888010037816 */ /* 0x001fca00000000ff */
[----:B------:R-:W-:-:S07]  /*a870*/  IMAD R2, R3, R18, RZ ;  /* 0x0000001203027224 */ /* 0x000fce00078e02ff */
.L_x_420:
[----:B------:R-:W-:Y:S05]  /*a880*/  BSYNC B1 ;  /* 0x0000000000017941 */ /* 0x000fea0003800000 */
.L_x_419:
[----:B------:R-:W-:Y:S01]  /*a890*/  @!P5 IMAD R87, R87, R17, R2 ;  /* 0x000000115757d224 */ /* 0x000fe200078e0202 */
[----:B------:R-:W-:Y:S04]  /*a8a0*/  BSSY B1, `(.L_x_421) ;  /* 0x0000006000017945 */ /* 0x000fe80003800000 */
[----:B------:R0:W-:Y:S01]  /*a8b0*/  @!P5 STG.E.U8 desc[UR36][R8.64+0x79], R87 ;  /* 0x000079570800d986 */ /* 0x0001e2000c101124 */
[----:B------:R-:W-:Y:S05]  /*a8c0*/  @P6 BRA `(.L_x_422) ;  /* 0x00000000000c6947 */ /* 0x000fea0003800000 */
[----:B------:R-:W0:Y:S02]  /*a8d0*/  LDG.E.U8 R16, desc[UR36][R14.64+0x80] ;  /* 0x000080240e107981 */ /* 0x000e24000c1e1100 */
[----:B0-----:R-:W-:-:S05]  /*a8e0*/  PRMT R3, R16, 0x8880, RZ ;  /* 0x0000888010037816 */ /* 0x001fca00000000ff */
[----:B------:R-:W-:-:S07]  /*a8f0*/  IMAD R2, R3, R18, RZ ;  /* 0x0000001203027224 */ /* 0x000fce00078e02ff */
.L_x_422:
[----:B------:R-:W-:Y:S05]  /*a900*/  BSYNC B1 ;  /* 0x0000000000017941 */ /* 0x000fea0003800000 */
.L_x_421:
[----:B0-----:R-:W-:Y:S01]  /*a910*/  @!P6 IMAD R3, R88, R17, R2 ;  /* 0x000000115803e224 */ /* 0x001fe200078e0202 */
[----:B------:R-:W-:Y:S04]  /*a920*/  BSSY B1, `(.L_x_423) ;  /* 0x0000006000017945 */ /* 0x000fe80003800000 */
[----:B------:R0:W-:Y:S01]  /*a930*/  @!P6 STG.E.U8 desc[UR36][R6.64+0x80], R3 ;  /* 0x000080030600e986 */ /* 0x0001e2000c101124 */
[----:B------:R-:W-:Y:S05]  /*a940*/  @P1 BRA `(.L_x_424) ;  /* 0x00000000000c1947 */ /* 0x000fea0003800000 */
[----:B------:R-:W0:Y:S02]  /*a950*/  LDG.E.U8 R16, desc[UR36][R14.64+0x81] ;  /* 0x000081240e107981 */ /* 0x000e24000c1e1100 */
[----:B0-----:R-:W-:-:S05]  /*a960*/  PRMT R3, R16, 0x8880, RZ ;  /* 0x0000888010037816 */ /* 0x001fca00000000ff */
[----:B------:R-:W-:-:S07]  /*a970*/  IMAD R2, R3, R18, RZ ;  /* 0x0000001203027224 */ /* 0x000fce00078e02ff */
.L_x_424:
[----:B------:R-:W-:Y:S05]  /*a980*/  BSYNC B1 ;  /* 0x0000000000017941 */ /* 0x000fea0003800000 */
.L_x_423:
        /* <DEDUP_REMOVED lines=12> */
.L_x_426:
[----:B------:R-:W-:Y:S05]  /*aa50*/  BSYNC B1 ;  /* 0x0000000000017941 */ /* 0x000fea0003800000 */
.L_x_425:
[----:B0-----:R-:W-:Y:S01]  /*aa60*/  @!P4 IMAD R3, R90, R17, R2 ;  /* 0x000000115a03c224 */ /* 0x001fe200078e0202 */
[----:B------:R-:W-:Y:S04]  /*aa70*/  BSSY B1, `(.L_x_427) ;  /* 0x0000006000017945 */ /* 0x000fe80003800000 */
[----:B------:R0:W-:Y:S01]  /*aa80*/  @!P4 STG.E.U8 desc[UR36][R8.64+0x80], R3 ;  /* 0x000080030800c986 */ /* 0x0001e2000c101124 */
[----:B------:R-:W-:Y:S05]  /*aa90*/  @P3 BRA `(.L_x_428) ;  /* 0x00000000000c3947 */ /* 0x000fea0003800000 */
[----:B------:R-:W0:Y:S02]  /*aaa0*/  LDG.E.U8 R16, desc[UR36][R156.64+0x81] ;  /* 0x000081249c107981 */ /* 0x000e24000c1e1100 */
[----:B0-----:R-:W-:-:S05]  /*aab0*/  PRMT R3, R16, 0x8880, RZ ;  /* 0x0000888010037816 */ /* 0x001fca00000000ff */
[----:B------:R-:W-:-:S07]  /*aac0*/  IMAD R2, R3, R18, RZ ;  /* 0x0000001203027224 */ /* 0x000fce00078e02ff */
.L_x_428:
[----:B------:R-:W-:Y:S05]  /*aad0*/  BSYNC B1 ;  /* 0x0000000000017941 */ /* 0x000fea0003800000 */
.L_x_427:
[----:B------:R-:W-:Y:S01]  /*aae0*/  @!P3 IMAD R91, R91, R17, R2 ;  /* 0x000000115b5bb224 */ /* 0x000fe200078e0202 */
[----:B------:R-:W-:Y:S04]  /*aaf0*/  BSSY B1, `(.L_x_429) ;  /* 0x0000006000017945 */ /* 0x000fe80003800000 */
[----:B------:R0:W-:Y:S01]  /*ab00*/  @!P3 STG.E.U8 desc[UR36][R8.64+0x81], R91 ;  /* 0x0000815b0800b986 */ /* 0x0001e2000c101124 */
[----:B------:R-:W-:Y:S05]  /*ab10*/  @P5 BRA `(.L_x_430) ;  /* 0x00000000000c5947 */ /* 0x000fea0003800000 */
[----:B------:R-:W0:Y:S02]  /*ab20*/  LDG.E.U8 R16, desc[UR36][R14.64+0x88] ;  /* 0x000088240e107981 */ /* 0x000e24000c1e1100 */
[----:B0-----:R-:W-:-:S05]  /*ab30*/  PRMT R3, R16, 0x8880, RZ ;  /* 0x0000888010037816 */ /* 0x001fca00000000ff */
[----:B------:R-:W-:-:S07]  /*ab40*/  IMAD R2, R3, R18, RZ ;  /* 0x0000001203027224 */ /* 0x000fce00078e02ff */
.L_x_430:
[----:B------:R-:W-:Y:S05]  /*ab50*/  BSYNC B1 ;  /* 0x0000000000017941 */ /* 0x000fea0003800000 */
.L_x_429:
[----:B0-----:R-:W-:Y:S01]  /*ab60*/  @!P5 IMAD R3, R92, R17, R2 ;  /* 0x000000115c03d224 */ /* 0x001fe200078e0202 */
[----:B------:R-:W-:Y:S04]  /*ab70*/  BSSY B1, `(.L_x_431) ;  /* 0x0000006000017945 */ /* 0x000fe80003800000 */
[----:B------:R0:W-:Y:S01]  /*ab80*/  @!P5 STG.E.U8 desc[UR36][R6.64+0x88], R3 ;  /* 0x000088030600d986 */ /* 0x0001e2000c101124 */
[----:B------:R-:W-:Y:S05]  /*ab90*/  @P6 BRA `(.L_x_432) ;  /* 0x00000000000c6947 */ /* 0x000fea0003800000 */
[----:B------:R-:W0:Y:S02]  /*aba0*/  LDG.E.U8 R16, desc[UR36][R14.64+0x89] ;  /* 0x000089240e107981 */ /* 0x000e24000c1e1100 */
[----:B0-----:R-:W-:-:S05]  /*abb0*/  PRMT R3, R16, 0x8880, RZ ;  /* 0x0000888010037816 */ /* 0x001fca00000000ff */
[----:B------:R-:W-:-:S07]  /*abc0*/  IMAD R2, R3, R18, RZ ;  /* 0x0000001203027224 */ /* 0x000fce00078e02ff */
.L_x_432:
[----:B------:R-:W-:Y:S05]  /*abd0*/  BSYNC B1 ;  /* 0x0000000000017941 */ /* 0x000fea0003800000 */
.L_x_431:
[----:B------:R-:W-:Y:S01]  /*abe0*/  @!P6 IMAD R93, R93, R17, R2 ;  /* 0x000000115d5de224 */ /* 0x000fe200078e0202 */
[----:B------:R-:W-:Y:S04]  /*abf0*/  BSSY B1, `(.L_x_433) ;  /* 0x0000006000017945 */ /* 0x000fe80003800000 */
[----:B------:R0:W-:Y:S01]  /*ac00*/  @!P6 STG.E.U8 desc[UR36][R6.64+0x89], R93 ;  /* 0x0000895d0600e986 */ /* 0x0001e2000c101124 */
[----:B------:R-:W-:Y:S05]  /*ac10*/  @P1 BRA `(.L_x_434) ;  /* 0x00000000000c1947 */ /* 0x000fea0003800000 */
[----:B------:R-:W0:Y:S02]  /*ac20*/  LDG.E.U8 R16, desc[UR36][R156.64+0x88] ;  /* 0x000088249c107981 */ /* 0x000e24000c1e1100 */
[----:B0-----:R-:W-:-:S05]  /*ac30*/  PRMT R3, R16, 0x8880, RZ ;  /* 0x0000888010037816 */ /* 0x001fca00000000ff */
[----:B------:R-:W-:-:S07]  /*ac40*/  IMAD R2, R3, R18, RZ ;  /* 0x0000001203027224 */ /* 0x000fce00078e02ff */
.L_x_434:
[----:B------:R-:W-:Y:S05]  /*ac50*/  BSYNC B1 ;  /* 0x0000000000017941 */ /* 0x000fea0003800000 */
.L_x_433:
        /* <DEDUP_REMOVED lines=12> */
.L_x_436:
[----:B------:R-:W-:Y:S05]  /*ad20*/  BSYNC B1 ;  /* 0x0000000000017941 */ /* 0x000fea0003800000 */
.L_x_435:
[----:B------:R-:W-:Y:S01]  /*ad30*/  @!P4 IMAD R95, R95, R17, R2 ;  /* 0x000000115f5fc224 */ /* 0x000fe200078e0202 */
[----:B------:R-:W-:Y:S04]  /*ad40*/  BSSY B1, `(.L_x_437) ;  /* 0x0000006000017945 */ /* 0x000fe80003800000 */
[----:B------:R0:W-:Y:S01]  /*ad50*/  @!P4 STG.E.U8 desc[UR36][R8.64+0x89], R95 ;  /* 0x0000895f0800c986 */ /* 0x0001e2000c101124 */
[----:B------:R-:W-:Y:S05]  /*ad60*/  @P3 BRA `(.L_x_438) ;  /* 0x00000000000c3947 */ /* 0x000fea0003800000 */
[----:B------:R-:W0:Y:S02]  /*ad70*/  LDG.E.U8 R16, desc[UR36][R14.64+0x90] ;  /* 0x000090240e107981 */ /* 0x000e24000c1e1100 */
[----:B0-----:R-:W-:-:S05]  /*ad80*/  PRMT R3, R16, 0x8880, RZ ;  /* 0x0000888010037816 */ /* 0x001fca00000000ff */
[----:B------:R-:W-:-:S07]  /*ad90*/  IMAD R2, R3, R18, RZ ;  /* 0x0000001203027224 */ /* 0x000fce00078e02ff */
.L_x_438:
[----:B------:R-:W-:Y:S05]  /*ada0*/  BSYNC B1 ;  /* 0x0000000000017941 */ /* 0x000fea0003800000 */
.L_x_437:
[----:B0-----:R-:W-:Y:S01]  /*adb0*/  @!P3 IMAD R3, R96, R17, R2 ;  /* 0x000000116003b224 */ /* 0x001fe200078e0202 */
[----:B------:R-:W-:Y:S04]  /*adc0*/  BSSY B1, `(.L_x_439) ;  /* 0x0000006000017945 */ /* 0x000fe80003800000 */
[----:B------:R0:W-:Y:S01]  /*add0*/  @!P3 STG.E.U8 desc[UR36][R6.64+0x90], R3 ;  /* 0x000090030600b986 */ /* 0x0001e2000c101124 */
[----:B------:R-:W-:Y:S05]  /*ade0*/  @P5 BRA `(.L_x_440) ;  /* 0x00000000000c5947 */ /* 0x000fea0003800000 */
[----:B------:R-:W0:Y:S02]  /*adf0*/  LDG.E.U8 R16, desc[UR36][R14.64+0x91] ;  /* 0x000091240e107981 */ /* 0x000e24000c1e1100 */
[----:B0-----:R-:W-:-:S05]  /*ae00*/  PRMT R3, R16, 0x8880, RZ ;  /* 0x0000888010037816 */ /* 0x001fca00000000ff */
[----:B------:R-:W-:-:S07]  /*ae10*/  IMAD R2, R3, R18, RZ ;  /* 0x0000001203027224 */ /* 0x000fce00078e02ff */
.L_x_440:
[----:B------:R-:W-:Y:S05]  /*ae20*/  BSYNC B1 ;  /* 0x0000000000017941 */ /* 0x000fea0003800000 */
.L_x_439:
[----:B------:R-:W-:Y:S01]  /*ae30*/  @!P5 IMAD R97, R97, R17, R2 ;  /* 0x000000116161d224 */ /* 0x000fe200078e0202 */
[----:B------:R-:W-:Y:S04]  /*ae40*/  BSSY B1, `(.L_x_441) ;  /* 0x0000006000017945 */ /* 0x000fe80003800000 */
[----:B------:R0:W-:Y:S01]  /*ae50*/  @!P5 STG.E.U8 desc[UR36][R6.64+0x91], R97 ;  /* 0x000091610600d986 */ /* 0x0001e2000c101124 */
[----:B------:R-:W-:Y:S05]  /*ae60*/  @P6 BRA `(.L_x_442) ;  /* 0x00000000000c6947 */ /* 0x000fea0003800000 */
[----:B------:R-:W0:Y:S02]  /*ae70*/  LDG.E.U8 R16, desc[UR36][R156.64+0x90] ;  /* 0x000090249c107981 */ /* 0x000e24000c1e1100 */
[----:B0-----:R-:W-:-:S05]  /*ae80*/  PRMT R3, R16, 0x8880, RZ ;  /* 0x0000888010037816 */ /* 0x001fca00000000ff */
[----:B------:R-:W-:-:S07]  /*ae90*/  IMAD R2, R3, R18, RZ ;  /* 0x0000001203027224 */ /* 0x000fce00078e02ff */
.L_x_442:
[----:B------:R-:W-:Y:S05]  /*aea0*/  BSYNC B1 ;  /* 0x0000000000017941 */ /* 0x000fea0003800000 */
.L_x_441:
[----:B0-----:R-:W-:Y:S01]  /*aeb0*/  @!P6 IMAD R3, R98, R17, R2 ;  /* 0x000000116203e224 */ /* 0x001fe200078e0202 */
[----:B------:R-:W-:Y:S04]  /*aec0*/  BSSY B1, `(.L_x_443) ;  /* 0x0000006000017945 */ /* 0x000fe80003800000 */
[----:B------:R0:W-:Y:S01]  /*aed0*/  @!P6 STG.E.U8 desc[UR36][R8.64+0x90], R3 ;  /* 0x000090030800e986 */ /* 0x0001e2000c101124 */
[----:B------:R-:W-:Y:S05]  /*aee0*/  @P1 BRA `(.L_x_444) ;  /* 0x00000000000c1947 */ /* 0x000fea0003800000 */
[----:B------:R-:W0:Y:S02]  /*aef0*/  LDG.E.U8 R16, desc[UR36][R156.64+0x91] ;  /* 0x000091249c107981 */ /* 0x000e24000c1e1100 */
[----:B0-----:R-:W-:-:S05]  /*af00*/  PRMT R3, R16, 0x8880, RZ ;  /* 0x0000888010037816 */ /* 0x001fca00000000ff */
[----:B------:R-:W-:-:S07]  /*af10*/  IMAD R2, R3, R18, RZ ;  /* 0x0000001203027224 */ /* 0x000fce00078e02ff */
.L_x_444:
[----:B------:R-:W-:Y:S05]  /*af20*/  BSYNC B1 ;  /* 0x0000000000017941 */ /* 0x000fea0003800000 */
.L_x_443:
        /* <DEDUP_REMOVED lines=12> */
.L_x_446:
[----:B------:R-:W-:Y:S05]  /*aff0*/  BSYNC B1 ;  /* 0x0000000000017941 */ /* 0x000fea0003800000 */
.L_x_445:
[----:B0-----:R-:W-:Y:S01]  /*b000*/  @!P4 IMAD R3, R100, R17, R2 ;  /* 0x000000116403c224 */ /* 0x001fe200078e0202 */
[----:B------:R-:W-:Y:S04]  /*b010*/  BSSY B1, `(.L_x_447) ;  /* 0x0000006000017945 */ /* 0x000fe80003800000 */
[----:B------:R0:W-:Y:S01]  /*b020*/  @!P4 STG.E.U8 desc[UR36][R6.64+0x98], R3 ;  /* 0x000098030600c986 */ /* 0x0001e2000c101124 */
[----:B------:R-:W-:Y:S05]  /*b030*/  @P3 BRA `(.L_x_448) ;  /* 0x00000000000c3947 */ /* 0x000fea0003800000 */
[----:B------:R-:W0:Y:S02]  /*b040*/  LDG.E.U8 R16, desc[UR36][R14.64+0x99] ;  /* 0x000099240e107981 */ /* 0x000e24000c1e1100 */
[----:B0-----:R-:W-:-:S05]  /*b050*/  PRMT R3, R16, 0x8880, RZ ;  /* 0x0000888010037816 */ /* 0x001fca00000000ff */
[----:B------:R-:W-:-:S07]  /*b060*/  IMAD R2, R3, R18, RZ ;  /* 0x0000001203027224 */ /* 0x000fce00078e02ff */
.L_x_448:
[----:B------:R-:W-:Y:S05]  /*b070*/  BSYNC B1 ;  /* 0x0000000000017941 */ /* 0x000fea0003800000 */
.L_x_447:
[----:B------:R-:W-:Y:S01]  /*b080*/  @!P3 IMAD R101, R101, R17, R2 ;  /* 0x000000116565b224 */ /* 0x000fe200078e0202 */
[----:B------:R-:W-:Y:S04]  /*b090*/  BSSY B1, `(.L_x_449) ;  /* 0x0000006000017945 */ /* 0x000fe80003800000 */
[----:B------:R0:W-:Y:S01]  /*b0a0*/  @!P3 STG.E.U8 desc[UR36][R6.64+0x99], R101 ;  /* 0x000099650600b986 */ /* 0x0001e2000c101124 */
[----:B------:R-:W-:Y:S05]  /*b0b0*/  @P5 BRA `(.L_x_450) ;  /* 0x00000000000c5947 */ /* 0x000fea0003800000 */
[----:B------:R-:W0:Y:S02]  /*b0c0*/  LDG.E.U8 R16, desc[UR36][R156.64+0x98] ;  /* 0x000098249c107981 */ /* 0x000e24000c1e1100 */
[----:B0-----:R-:W-:-:S05]  /*b0d0*/  PRMT R3, R16, 0x8880, RZ ;  /* 0x0000888010037816 */ /* 0x001fca00000000ff */
[----:B------:R-:W-:-:S07]  /*b0e0*/  IMAD R2, R3, R18, RZ ;  /* 0x0000001203027224 */ /* 0x000fce00078e02ff */
.L_x_450:
[----:B------:R-:W-:Y:S05]  /*b0f0*/  BSYNC B1 ;  /* 0x0000000000017941 */ /* 0x000fea0003800000 */
.L_x_449:
[----:B0-----:R-:W-:Y:S01]  /*b100*/  @!P5 IMAD R3, R102, R17, R2 ;  /* 0x000000116603d224 */ /* 0x001fe200078e0202 */
[----:B------:R-:W-:Y:S04]  /*b110*/  BSSY B1, `(.L_x_451) ;  /* 0x0000006000017945 */ /* 0x000fe80003800000 */
[----:B------:R0:W-:Y:S01]  /*b120*/  @!P5 STG.E.U8 desc[UR36][R8.64+0x98], R3 ;  /* 0x000098030800d986 */ /* 0x0001e2000c101124 */
[----:B------:R-:W-:Y:S05]  /*b130*/  @P6 BRA `(.L_x_452) ;  /* 0x00000000000c6947 */ /* 0x000fea0003800000 */
[----:B------:R-:W0:Y:S02]  /*b140*/  LDG.E.U8 R16, desc[UR36][R156.64+0x99] ;  /* 0x000099249c107981 */ /* 0x000e24000c1e1100 */
[----:B0-----:R-:W-:-:S05]  /*b150*/  PRMT R3, R16, 0x8880, RZ ;  /* 0x0000888010037816 */ /* 0x001fca00000000ff */
[----:B------:R-:W-:-:S07]  /*b160*/  IMAD R2, R3, R18, RZ ;  /* 0x0000001203027224 */ /* 0x000fce00078e02ff */
.L_x_452:
[----:B------:R-:W-:Y:S05]  /*b170*/  BSYNC B1 ;  /* 0x0000000000017941 */ /* 0x000fea0003800000 */
.L_x_451:
[----:B------:R-:W-:Y:S01]  /*b180*/  @!P6 IMAD R103, R103, R17, R2 ;  /* 0x000000116767e224 */ /* 0x000fe200078e0202 */
[----:B------:R-:W-:Y:S04]  /*b190*/  BSSY B1, `(.L_x_453) ;  /* 0x0000006000017945 */ /* 0x000fe80003800000 */
[----:B------:R0:W-:Y:S01]  /*b1a0*/  @!P6 STG.E.U8 desc[UR36][R8.64+0x99], R103 ;  /* 0x000099670800e986 */ /* 0x0001e2000c101124 */
[----:B------:R-:W-:Y:S05]  /*b1b0*/  @P1 BRA `(.L_x_454) ;  /* 0x00000000000c1947 */ /* 0x000fea0003800000 */
[----:B------:R-:W0:Y:S02]  /*b1c0*/  LDG.E.U8 R16, desc[UR36][R14.64+0xa0] ;  /* 0x0000a0240e107981 */ /* 0x000e24000c1e1100 */
[----:B0-----:R-:W-:-:S05]  /*b1d0*/  PRMT R3, R16, 0x8880, RZ ;  /* 0x0000888010037816 */ /* 0x001fca00000000ff */
[----:B------:R-:W-:-:S07]  /*b1e0*/  IMAD R2, R3, R18, RZ ;  /* 0x0000001203027224 */ /* 0x000fce00078e02ff */
.L_x_454:
[----:B------:R-:W-:Y:S05]  /*b1f0*/  BSYNC B1 ;  /* 0x0000000000017941 */ /* 0x000fea0003800000 */
.L_x_453:
        /* <DEDUP_REMOVED lines=12> */
.L_x_456:
[----:B------:R-:W-:Y:S05]  /*b2c0*/  BSYNC B1 ;  /* 0x0000000000017941 */ /* 0x000fea0003800000 */
.L_x_455:
[----:B------:R-:W-:Y:S01]  /*b2d0*/  @!P4 IMAD R105, R105, R17, R2 ;  /* 0x000000116969c224 */ /* 0x000fe200078e0202 */
[----:B------:R-:W-:Y:S04]  /*b2e0*/  BSSY B1, `(.L_x_457) ;  /* 0x0000006000017945 */ /* 0x000fe80003800000 */
[----:B------:R0:W-:Y:S01]  /*b2f0*/  @!P4 STG.E.U8 desc[UR36][R6.64+0xa1], R105 ;  /* 0x0000a1690600c986 */ /* 0x0001e2000c101124 */
[----:B------:R-:W-:Y:S05]  /*b300*/  @P3 BRA `(.L_x_458) ;  /* 0x00000000000c3947 */ /* 0x000fea0003800000 */
[----:B------:R-:W0:Y:S02]  /*b310*/  LDG.E.U8 R16, desc[UR36][R156.64+0xa0] ;  /* 0x0000a0249c107981 */ /* 0x000e24000c1e1100 */
[----:B0-----:R-:W-:-:S05]  /*b320*/  PRMT R3, R16, 0x8880, RZ ;  /* 0x0000888010037816 */ /* 0x001fca00000000ff */
[----:B------:R-:W-:-:S07]  /*b330*/  IMAD R2, R3, R18, RZ ;  /* 0x0000001203027224 */ /* 0x000fce00078e02ff */
.L_x_458:
[----:B------:R-:W-:Y:S05]  /*b340*/  BSYNC B1 ;  /* 0x0000000000017941 */ /* 0x000fea0003800000 */
.L_x_457:
[----:B0-----:R-:W-:Y:S01]  /*b350*/  @!P3 IMAD R3, R106, R17, R2 ;  /* 0x000000116a03b224 */ /* 0x001fe200078e0202 */
[----:B------:R-:W-:Y:S04]  /*b360*/  BSSY B1, `(.L_x_459) ;  /* 0x0000006000017945 */ /* 0x000fe80003800000 */
[----:B------:R0:W-:Y:S01]  /*b370*/  @!P3 STG.E.U8 desc[UR36][R8.64+0xa0], R3 ;  /* 0x0000a0030800b986 */ /* 0x0001e2000c101124 */
[----:B------:R-:W-:Y:S05]  /*b380*/  @P5 BRA `(.L_x_460) ;  /* 0x00000000000c5947 */ /* 0x000fea0003800000 */
[----:B------:R-:W0:Y:S02]  /*b390*/  LDG.E.U8 R16, desc[UR36][R156.64+0xa1] ;  /* 0x0000a1249c107981 */ /* 0x000e24000c1e1100 */
[----:B0-----:R-:W-:-:S05]  /*b3a0*/  PRMT R3, R16, 0x8880, RZ ;  /* 0x0000888010037816 */ /* 0x001fca00000000ff */
[----:B------:R-:W-:-:S07]  /*b3b0*/  IMAD R2, R3, R18, RZ ;  /* 0x0000001203027224 */ /* 0x000fce00078e02ff */
.L_x_460:
[----:B------:R-:W-:Y:S05]  /*b3c0*/  BSYNC B1 ;  /* 0x0000000000017941 */ /* 0x000fea0003800000 */
.L_x_459:
[----:B------:R-:W-:Y:S01]  /*b3d0*/  @!P5 IMAD R107, R107, R17, R2 ;  /* 0x000000116b6bd224 */ /* 0x000fe200078e0202 */
[----:B------:R-:W-:Y:S04]  /*b3e0*/  BSSY B1, `(.L_x_461) ;  /* 0x0000006000017945 */ /* 0x000fe80003800000 */
[----:B------:R0:W-:Y:S01]  /*b3f0*/  @!P5 STG.E.U8 desc[UR36][R8.64+0xa1], R107 ;  /* 0x0000a16b0800d986 */ /* 0x0001e2000c101124 */
[----:B------:R-:W-:Y:S05]  /*b400*/  @P6 BRA `(.L_x_462) ;  /* 0x00000000000c6947 */ /* 0x000fea0003800000 */
[----:B------:R-:W0:Y:S02]  /*b410*/  LDG.E.U8 R16, desc[UR36][R14.64+0xa8] ;  /* 0x0000a8240e107981 */ /* 0x000e24000c1e1100 */
[----:B0-----:R-:W-:-:S05]  /*b420*/  PRMT R3, R16, 0x8880, RZ ;  /* 0x0000888010037816 */ /* 0x001fca00000000ff */
[----:B------:R-:W-:-:S07]  /*b430*/  IMAD R2, R3, R18, RZ ;  /* 0x0000001203027224 */ /* 0x000fce00078e02ff */
.L_x_462:
[----:B------:R-:W-:Y:S05]  /*b440*/  BSYNC B1 ;  /* 0x0000000000017941 */ /* 0x000fea0003800000 */
.L_x_461:
[----:B0-----:R-:W-:Y:S01]  /*b450*/  @!P6 IMAD R3, R108, R17, R2 ;  /* 0x000000116c03e224 */ /* 0x001fe200078e0202 */
[----:B------:R-:W-:Y:S04]  /*b460*/  BSSY B1, `(.L_x_463) ;  /* 0x0000006000017945 */ /* 0x000fe80003800000 */
[----:B------:R0:W-:Y:S01]  /*b470*/  @!P6 STG.E.U8 desc[UR36][R6.64+0xa8], R3 ;  /* 0x0000a8030600e986 */ /* 0x0001e2000c101124 */
[----:B------:R-:W-:Y:S05]  /*b480*/  @P1 BRA `(.L_x_464) ;  /* 0x00000000000c1947 */ /* 0x000fea0003800000 */
[----:B------:R-:W0:Y:S02]  /*b490*/  LDG.E.U8 R16, desc[UR36][R14.64+0xa9] ;  /* 0x0000a9240e107981 */ /* 0x000e24000c1e1100 */
[----:B0-----:R-:W-:-:S05]  /*b4a0*/  PRMT R3, R16, 0x8880, RZ ;  /* 0x0000888010037816 */ /* 0x001fca00000000ff */
[----:B------:R-:W-:-:S07]  /*b4b0*/  IMAD R2, R3, R18, RZ ;  /* 0x0000001203027224 */ /* 0x000fce00078e02ff */
.L_x_464:
[----:B------:R-:W-:Y:S05]  /*b4c0*/  BSYNC B1 ;  /* 0x0000000000017941 */ /* 0x000fea0003800000 */
.L_x_463:
        /* <DEDUP_REMOVED lines=12> */
.L_x_466:
[----:B------:R-:W-:Y:S05]  /*b590*/  BSYNC B1 ;  /* 0x0000000000017941 */ /* 0x000fea0003800000 */
.L_x_465:
[----:B0-----:R-:W-:Y:S01]  /*b5a0*/  @!P4 IMAD R3, R110, R17, R2 ;  /* 0x000000116e03c224 */ /* 0x001fe200078e0202 */
[----:B------:R-:W-:Y:S04]  /*b5b0*/  BSSY B1, `(.L_x_467) ;  /* 0x0000006000017945 */ /* 0x000fe80003800000 */
[----:B------:R0:W-:Y:S01]  /*b5c0*/  @!P4 STG.E.U8 desc[UR36][R8.64+0xa8], R3 ;  /* 0x0000a8030800c986 */ /* 0x0001e2000c101124 */
[----:B------:R-:W-:Y:S05]  /*b5d0*/  @P3 BRA `(.L_x_468) ;  /* 0x00000000000c3947 */ /* 0x000fea0003800000 */
[----:B------:R-:W0:Y:S02]  /*b5e0*/  LDG.E.U8 R16, desc[UR36][R156.64+0xa9] ;  /* 0x0000a9249c107981 */ /* 0x000e24000c1e1100 */
[----:B0-----:R-:W-:-:S05]  /*b5f0*/  PRMT R3, R16, 0x8880, RZ ;  /* 0x0000888010037816 */ /* 0x001fca00000000ff */
[----:B------:R-:W-:-:S07]  /*b600*/  IMAD R2, R3, R18, RZ ;  /* 0x0000001203027224 */ /* 0x000fce00078e02ff */
.L_x_468:
[----:B------:R-:W-:Y:S05]  /*b610*/  BSYNC B1 ;  /* 0x0000000000017941 */ /* 0x000fea0003800000 */
.L_x_467:
[----:B------:R-:W-:Y:S01]  /*b620*/  @!P3 IMAD R111, R111, R17, R2 ;  /* 0x000000116f6fb224 */ /* 0x000fe200078e0202 */
[----:B------:R-:W-:Y:S04]  /*b630*/  BSSY B1, `(.L_x_469) ;  /* 0x0000006000017945 */ /* 0x000fe80003800000 */
[----:B------:R0:W-:Y:S01]  /*b640*/  @!P3 STG.E.U8 desc[UR36][R8.64+0xa9], R111 ;  /* 0x0000a96f0800b986 */ /* 0x0001e2000c101124 */
[----:B------:R-:W-:Y:S05]  /*b650*/  @P5 BRA `(.L_x_470) ;  /* 0x00000000000c5947 */ /* 0x000fea0003800000 */
[----:B------:R-:W0:Y:S02]  /*b660*/  LDG.E.U8 R16, desc[UR36][R14.64+0xb0] ;  /* 0x0000b0240e107981 */ /* 0x000e24000c1e1100 */
[----:B0-----:R-:W-:-:S05]  /*b670*/  PRMT R3, R16, 0x8880, RZ ;  /* 0x0000888010037816 */ /* 0x001fca00000000ff */
[----:B------:R-:W-:-:S07]  /*b680*/  IMAD R2, R3, R18, RZ ;  /* 0x0000001203027224 */ /* 0x000fce00078e02ff */
.L_x_470:
[----:B------:R-:W-:Y:S05]  /*b690*/  BSYNC B1 ;  /* 0x0000000000017941 */ /* 0x000fea0003800000 */
.L_x_469:
[----:B0-----:R-:W-:Y:S01]  /*b6a0*/  @!P5 IMAD R3, R112, R17, R2 ;  /* 0x000000117003d224 */ /* 0x001fe200078e0202 */
[----:B------:R-:W-:Y:S04]  /*b6b0*/  BSSY B1, `(.L_x_471) ;  /* 0x0000006000017945 */ /* 0x000fe80003800000 */
[----:B------:R0:W-:Y:S01]  /*b6c0*/  @!P5 STG.E.U8 desc[UR36][R6.64+0xb0], R3 ;  /* 0x0000b0030600d986 */ /* 0x0001e2000c101124 */
[----:B------:R-:W-:Y:S05]  /*b6d0*/  @P6 BRA `(.L_x_472) ;  /* 0x00000000000c6947 */ /* 0x000fea0003800000 */
[----:B------:R-:W0:Y:S02]  /*b6e0*/  LDG.E.U8 R16, desc[UR36][R14.64+0xb1] ;  /* 0x0000b1240e107981 */ /* 0x000e24000c1e1100 */
[----:B0-----:R-:W-:-:S05]  /*b6f0*/  PRMT R3, R16, 0x8880, RZ ;  /* 0x0000888010037816 */ /* 0x001fca00000000ff */
[----:B------:R-:W-:-:S07]  /*b700*/  IMAD R2, R3, R18, RZ ;  /* 0x0000001203027224 */ /* 0x000fce00078e02ff */
.L_x_472:
[----:B------:R-:W-:Y:S05]  /*b710*/  BSYNC B1 ;  /* 0x0000000000017941 */ /* 0x000fea0003800000 */
.L_x_471:
[----:B------:R-:W-:Y:S01]  /*b720*/  @!P6 IMAD R113, R113, R17, R2 ;  /* 0x000000117171e224 */ /* 0x000fe200078e0202 */
[----:B------:R-:W-:Y:S04]  /*b730*/  BSSY B1, `(.L_x_473) ;  /* 0x0000006000017945 */ /* 0x000fe80003800000 */
[----:B------:R0:W-:Y:S01]  /*b740*/  @!P6 STG.E.U8 desc[UR36][R6.64+0xb1], R113 ;  /* 0x0000b1710600e986 */ /* 0x0001e2000c101124 */
[----:B------:R-:W-:Y:S05]  /*b750*/  @P1 BRA `(.L_x_474) ;  /* 0x00000000000c1947 */ /* 0x000fea0003800000 */
[----:B------:R-:W0:Y:S02]  /*b760*/  LDG.E.U8 R16, desc[UR36][R156.64+0xb0] ;  /* 0x0000b0249c107981 */ /* 0x000e24000c1e1100 */
[----:B0-----:R-:W-:-:S05]  /*b770*/  PRMT R3, R16, 0x8880, RZ ;  /* 0x0000888010037816 */ /* 0x001fca00000000ff */
[----:B------:R-:W-:-:S07]  /*b780*/  IMAD R2, R3, R18, RZ ;  /* 0x0000001203027224 */ /* 0x000fce00078e02ff */
.L_x_474:
[----:B------:R-:W-:Y:S05]  /*b790*/  BSYNC B1 ;  /* 0x0000000000017941 */ /* 0x000fea0003800000 */
.L_x_473:
        /* <DEDUP_REMOVED lines=12> */
.L_x_476:
[----:B------:R-:W-:Y:S05]  /*b860*/  BSYNC B1 ;  /* 0x0000000000017941 */ /* 0x000fea0003800000 */
.L_x_475:
[----:B------:R-:W-:Y:S01]  /*b870*/  @!P4 IMAD R115, R115, R17, R2 ;  /* 0x000000117373c224 */ /* 0x000fe200078e0202 */
[----:B------:R-:W-:Y:S04]  /*b880*/  BSSY B1, `(.L_x_477) ;  /* 0x0000006000017945 */ /* 0x000fe80003800000 */
[----:B------:R0:W-:Y:S01]  /*b890*/  @!P4 STG.E.U8 desc[UR36][R8.64+0xb1], R115 ;  /* 0x0000b1730800c986 */ /* 0x0001e2000c101124 */
[----:B------:R-:W-:Y:S05]  /*b8a0*/  @P3 BRA `(.L_x_478) ;  /* 0x00000000000c3947 */ /* 0x000fea0003800000 */
[----:B------:R-:W0:Y:S02]  /*b8b0*/  LDG.E.U8 R16, desc[UR36][R14.64+0xb8] ;  /* 0x0000b8240e107981 */ /* 0x000e24000c1e1100 */
[----:B0-----:R-:W-:-:S05]  /*b8c0*/  PRMT R3, R16, 0x8880, RZ ;  /* 0x0000888010037816 */ /* 0x001fca00000000ff */
[----:B------:R-:W-:-:S07]  /*b8d0*/  IMAD R2, R3, R18, RZ ;  /* 0x0000001203027224 */ /* 0x000fce00078e02ff */
.L_x_478:
[----:B------:R-:W-:Y:S05]  /*b8e0*/  BSYNC B1 ;  /* 0x0000000000017941 */ /* 0x000fea0003800000 */
.L_x_477:
[----:B0-----:R-:W-:Y:S01]  /*b8f0*/  @!P3 IMAD R3, R116, R17, R2 ;  /* 0x000000117403b224 */ /* 0x001fe200078e0202 */
[----:B------:R-:W-:Y:S04]  /*b900*/  BSSY B1, `(.L_x_479) ;  /* 0x0000006000017945 */ /* 0x000fe80003800000 */
[----:B------:R0:W-:Y:S01]  /*b910*/  @!P3 STG.E.U8 desc[UR36][R6.64+0xb8], R3 ;  /* 0x0000b8030600b986 */ /* 0x0001e2000c101124 */
[----:B------:R-:W-:Y:S05]  /*b920*/  @P5 BRA `(.L_x_480) ;  /* 0x00000000000c5947 */ /* 0x000fea0003800000 */
[----:B------:R-:W0:Y:S02]  /*b930*/  LDG.E.U8 R16, desc[UR36][R14.64+0xb9] ;  /* 0x0000b9240e107981 */ /* 0x000e24000c1e1100 */
[----:B0-----:R-:W-:-:S05]  /*b940*/  PRMT R3, R16, 0x8880, RZ ;  /* 0x0000888010037816 */ /* 0x001fca00000000ff */
[----:B------:R-:W-:-:S07]  /*b950*/  IMAD R2, R3, R18, RZ ;  /* 0x0000001203027224 */ /* 0x000fce00078e02ff */
.L_x_480:
[----:B------:R-:W-:Y:S05]  /*b960*/  BSYNC B1 ;  /* 0x0000000000017941 */ /* 0x000fea0003800000 */
.L_x_479:
[----:B------:R-:W-:Y:S01]  /*b970*/  @!P5 IMAD R117, R117, R17, R2 ;  /* 0x000000117575d224 */ /* 0x000fe200078e0202 */
[----:B------:R-:W-:Y:S04]  /*b980*/  BSSY B1, `(.L_x_481) ;  /* 0x0000006000017945 */ /* 0x000fe80003800000 */
[----:B------:R0:W-:Y:S01]  /*b990*/  @!P5 STG.E.U8 desc[UR36][R6.64+0xb9], R117 ;  /* 0x0000b9750600d986 */ /* 0x0001e2000c101124 */
[----:B------:R-:W-:Y:S05]  /*b9a0*/  @P6 BRA `(.L_x_482) ;  /* 0x00000000000c6947 */ /* 0x000fea0003800000 */
[----:B------:R-:W0:Y:S02]  /*b9b0*/  LDG.E.U8 R16, desc[UR36][R156.64+0xb8] ;  /* 0x0000b8249c107981 */ /* 0x000e24000c1e1100 */
[----:B0-----:R-:W-:-:S05]  /*b9c0*/  PRMT R3, R16, 0x8880, RZ ;  /* 0x0000888010037816 */ /* 0x001fca00000000ff */
[----:B------:R-:W-:-:S07]  /*b9d0*/  IMAD R2, R3, R18, RZ ;  /* 0x0000001203027224 */ /* 0x000fce00078e02ff */
.L_x_482:
[----:B------:R-:W-:Y:S05]  /*b9e0*/  BSYNC B1 ;  /* 0x0000000000017941 */ /* 0x000fea0003800000 */
.L_x_481:
[----:B0-----:R-:W-:Y:S01]  /*b9f0*/  @!P6 IMAD R3, R118, R17, R2 ;  /* 0x000000117603e224 */ /* 0x001fe200078e0202 */
[----:B------:R-:W-:Y:S04]  /*ba00*/  BSSY B1, `(.L_x_483) ;  /* 0x0000006000017945 */ /* 0x000fe80003800000 */
[----:B------:R0:W-:Y:S01]  /*ba10*/  @!P6 STG.E.U8 desc[UR36][R8.64+0xb8], R3 ;  /* 0x0000b8030800e986 */ /* 0x0001e2000c101124 */
[----:B------:R-:W-:Y:S05]  /*ba20*/  @P1 BRA `(.L_x_484) ;  /* 0x00000000000c1947 */ /* 0x000fea0003800000 */
[----:B------:R-:W0:Y:S02]  /*ba30*/  LDG.E.U8 R16, desc[UR36][R156.64+0xb9] ;  /* 0x0000b9249c107981 */ /* 0x000e24000c1e1100 */
[----:B0-----:R-:W-:-:S05]  /*ba40*/  PRMT R3, R16, 0x8880, RZ ;  /* 0x0000888010037816 */ /* 0x001fca00000000ff */
[----:B------:R-:W-:-:S07]  /*ba50*/  IMAD R2, R3, R18, RZ ;  /* 0x0000001203027224 */ /* 0x000fce00078e02ff */
.L_x_484:
[----:B------:R-:W-:Y:S05]  /*ba60*/  BSYNC B1 ;  /* 0x0000000000017941 */ /* 0x000fea0003800000 */
.L_x_483:
        /* <DEDUP_REMOVED lines=12> */
.L_x_486:
[----:B------:R-:W-:Y:S05]  /*bb30*/  BSYNC B1 ;  /* 0x0000000000017941 */ /* 0x000fea0003800000 */
.L_x_485:
[----:B0-----:R-:W-:Y:S01]  /*bb40*/  @!P4 IMAD R3, R120, R17, R2 ;  /* 0x000000117803c224 */ /* 0x001fe200078e0202 */
[----:B------:R-:W-:Y:S04]  /*bb50*/  BSSY B1, `(.L_x_487) ;  /* 0x0000006000017945 */ /* 0x000fe80003800000 */
[----:B------:R0:W-:Y:S01]  /*bb60*/  @!P4 STG.E.U8 desc[UR36][R6.64+0xc0], R3 ;  /* 0x0000c0030600c986 */ /* 0x0001e2000c101124 */
[----:B------:R-:W-:Y:S05]  /*bb70*/  @P3 BRA `(.L_x_488) ;  /* 0x00000000000c3947 */ /* 0x000fea0003800000 */
[----:B------:R-:W0:Y:S02]  /*bb80*/  LDG.E.U8 R16, desc[UR36][R14.64+0xc1] ;  /* 0x0000c1240e107981 */ /* 0x000e24000c1e1100 */
[----:B0-----:R-:W-:-:S05]  /*bb90*/  PRMT R3, R16, 0x8880, RZ ;  /* 0x0000888010037816 */ /* 0x001fca00000000ff */
[----:B------:R-:W-:-:S07]  /*bba0*/  IMAD R2, R3, R18, RZ ;  /* 0x0000001203027224 */ /* 0x000fce00078e02ff */
.L_x_488:
[----:B------:R-:W-:Y:S05]  /*bbb0*/  BSYNC B1 ;  /* 0x0000000000017941 */ /* 0x000fea0003800000 */
.L_x_487:
[----:B------:R-:W-:Y:S01]  /*bbc0*/  @!P3 IMAD R121, R121, R17, R2 ;  /* 0x000000117979b224 */ /* 0x000fe200078e0202 */
[----:B------:R-:W-:Y:S04]  /*bbd0*/  BSSY B1, `(.L_x_489) ;  /* 0x0000006000017945 */ /* 0x000fe80003800000 */
[----:B------:R0:W-:Y:S01]  /*bbe0*/  @!P3 STG.E.U8 desc[UR36][R6.64+0xc1], R121 ;  /* 0x0000c1790600b986 */ /* 0x0001e2000c101124 */
[----:B------:R-:W-:Y:S05]  /*bbf0*/  @P5 BRA `(.L_x_490) ;  /* 0x00000000000c5947 */ /* 0x000fea0003800000 */
[----:B------:R-:W0:Y:S02]  /*bc00*/  LDG.E.U8 R16, desc[UR36][R156.64+0xc0] ;  /* 0x0000c0249c107981 */ /* 0x000e24000c1e1100 */
[----:B0-----:R-:W-:-:S05]  /*bc10*/  PRMT R3, R16, 0x8880, RZ ;  /* 0x0000888010037816 */ /* 0x001fca00000000ff */
[----:B------:R-:W-:-:S07]  /*bc20*/  IMAD R2, R3, R18, RZ ;  /* 0x0000001203027224 */ /* 0x000fce00078e02ff */
.L_x_490:
[----:B------:R-:W-:Y:S05]  /*bc30*/  BSYNC B1 ;  /* 0x0000000000017941 */ /* 0x000fea0003800000 */
.L_x_489:
[----:B0-----:R-:W-:Y:S01]  /*bc40*/  @!P5 IMAD R3, R122, R17, R2 ;  /* 0x000000117a03d224 */ /* 0x001fe200078e0202 */
[----:B------:R-:W-:Y:S04]  /*bc50*/  BSSY B1, `(.L_x_491) ;  /* 0x0000006000017945 */ /* 0x000fe80003800000 */
[----:B------:R0:W-:Y:S01]  /*bc60*/  @!P5 STG.E.U8 desc[UR36][R8.64+0xc0], R3 ;  /* 0x0000c0030800d986 */ /* 0x0001e2000c101124 */
[----:B------:R-:W-:Y:S05]  /*bc70*/  @P6 BRA `(.L_x_492) ;  /* 0x00000000000c6947 */ /* 0x000fea0003800000 */
[----:B------:R-:W0:Y:S02]  /*bc80*/  LDG.E.U8 R16, desc[UR36][R156.64+0xc1] ;  /* 0x0000c1249c107981 */ /* 0x000e24000c1e1100 */
[----:B0-----:R-:W-:-:S05]  /*bc90*/  PRMT R3, R16, 0x8880, RZ ;  /* 0x0000888010037816 */ /* 0x001fca00000000ff */
[----:B------:R-:W-:-:S07]  /*bca0*/  IMAD R2, R3, R18, RZ ;  /* 0x0000001203027224 */ /* 0x000fce00078e02ff */
.L_x_492:
[----:B------:R-:W-:Y:S05]  /*bcb0*/  BSYNC B1 ;  /* 0x0000000000017941 */ /* 0x000fea0003800000 */
.L_x_491:
[----:B------:R-:W-:Y:S01]  /*bcc0*/  @!P6 IMAD R123, R123, R17, R2 ;  /* 0x000000117b7be224 */ /* 0x000fe200078e0202 */
[----:B------:R-:W-:Y:S04]  /*bcd0*/  BSSY B1, `(.L_x_493) ;  /* 0x0000006000017945 */ /* 0x000fe80003800000 */
[----:B------:R0:W-:Y:S01]  /*bce0*/  @!P6 STG.E.U8 desc[UR36][R8.64+0xc1], R123 ;  /* 0x0000c17b0800e986 */ /* 0x0001e2000c101124 */
[----:B------:R-:W-:Y:S05]  /*bcf0*/  @P1 BRA `(.L_x_494) ;  /* 0x00000000000c1947 */ /* 0x000fea0003800000 */
[----:B------:R-:W0:Y:S02]  /*bd00*/  LDG.E.U8 R16, desc[UR36][R14.64+0xc8] ;  /* 0x0000c8240e107981 */ /* 0x000e24000c1e1100 */
[----:B0-----:R-:W-:-:S05]  /*bd10*/  PRMT R3, R16, 0x8880, RZ ;  /* 0x0000888010037816 */ /* 0x001fca00000000ff */
[----:B------:R-:W-:-:S07]  /*bd20*/  IMAD R2, R3, R18, RZ ;  /* 0x0000001203027224 */ /* 0x000fce00078e02ff */
.L_x_494:
[----:B------:R-:W-:Y:S05]  /*bd30*/  BSYNC B1 ;  /* 0x0000000000017941 */ /* 0x000fea0003800000 */
.L_x_493:
        /* <DEDUP_REMOVED lines=12> */
.L_x_496:
[----:B------:R-:W-:Y:S05]  /*be00*/  BSYNC B1 ;  /* 0x0000000000017941 */ /* 0x000fea0003800000 */
.L_x_495:
[----:B------:R-:W-:Y:S01]  /*be10*/  @!P4 IMAD R125, R125, R17, R2 ;  /* 0x000000117d7dc224 */ /* 0x000fe200078e0202 */
[----:B------:R-:W-:Y:S04]  /*be20*/  BSSY B1, `(.L_x_497) ;  /* 0x0000006000017945 */ /* 0x000fe80003800000 */
[----:B------:R0:W-:Y:S01]  /*be30*/  @!P4 STG.E.U8 desc[UR36][R6.64+0xc9], R125 ;  /* 0x0000c97d0600c986 */ /* 0x0001e2000c101124 */
[----:B------:R-:W-:Y:S05]  /*be40*/  @P3 BRA `(.L_x_498) ;  /* 0x00000000000c3947 */ /* 0x000fea0003800000 */
[----:B------:R-:W0:Y:S02]  /*be50*/  LDG.E.U8 R16, desc[UR36][R156.64+0xc8] ;  /* 0x0000c8249c107981 */ /* 0x000e24000c1e1100 */
[----:B0-----:R-:W-:-:S05]  /*be60*/  PRMT R3, R16, 0x8880, RZ ;  /* 0x0000888010037816 */ /* 0x001fca00000000ff */
[----:B------:R-:W-:-:S07]  /*be70*/  IMAD R2, R3, R18, RZ ;  /* 0x0000001203027224 */ /* 0x000fce00078e02ff */
.L_x_498:
[----:B------:R-:W-:Y:S05]  /*be80*/  BSYNC B1 ;  /* 0x0000000000017941 */ /* 0x000fea0003800000 */
.L_x_497:
[----:B0-----:R-:W-:Y:S01]  /*be90*/  @!P3 IMAD R3, R126, R17, R2 ;  /* 0x000000117e03b224 */ /* 0x001fe200078e0202 */
[----:B------:R-:W-:Y:S04]  /*bea0*/  BSSY B1, `(.L_x_499) ;  /* 0x0000006000017945 */ /* 0x000fe80003800000 */
[----:B------:R0:W-:Y:S01]  /*beb0*/  @!P3 STG.E.U8 desc[UR36][R8.64+0xc8], R3 ;  /* 0x0000c8030800b986 */ /* 0x0001e2000c101124 */
[----:B------:R-:W-:Y:S05]  /*bec0*/  @P5 BRA `(.L_x_500) ;  /* 0x00000000000c5947 */ /* 0x000fea0003800000 */
[----:B------:R-:W0:Y:S02]  /*bed0*/  LDG.E.U8 R16, desc[UR36][R156.64+0xc9] ;  /* 0x0000c9249c107981 */ /* 0x000e24000c1e1100 */
[----:B0-----:R-:W-:-:S05]  /*bee0*/  PRMT R3, R16, 0x8880, RZ ;  /* 0x0000888010037816 */ /* 0x001fca00000000ff */
[----:B------:R-:W-:-:S07]  /*bef0*/  IMAD R2, R3, R18, RZ ;  /* 0x0000001203027224 */ /* 0x000fce00078e02ff */
.L_x_500:
[----:B------:R-:W-:Y:S05]  /*bf00*/  BSYNC B1 ;  /* 0x0000000000017941 */ /* 0x000fea0003800000 */
.L_x_499:
[----:B------:R-:W-:Y:S01]  /*bf10*/  @!P5 IMAD R127, R127, R17, R2 ;  /* 0x000000117f7fd224 */ /* 0x000fe200078e0202 */
[----:B------:R-:W-:Y:S04]  /*bf20*/  BSSY B1, `(.L_x_501) ;  /* 0x0000006000017945 */ /* 0x000fe80003800000 */
[----:B------:R0:W-:Y:S01]  /*bf30*/  @!P5 STG.E.U8 desc[UR36][R8.64+0xc9], R127 ;  /* 0x0000c97f0800d986 */ /* 0x0001e2000c101124 */
[----:B------:R-:W-:Y:S05]  /*bf40*/  @P6 BRA `(.L_x_502) ;  /* 0x00000000000c6947 */ /* 0x000fea0003800000 */
[----:B------:R-:W0:Y:S02]  /*bf50*/  LDG.E.U8 R16, desc[UR36][R14.64+0xd0] ;  /* 0x0000d0240e107981 */ /* 0x000e24000c1e1100 */
[----:B0-----:R-:W-:-:S05]  /*bf60*/  PRMT R3, R16, 0x8880, RZ ;  /* 0x0000888010037816 */ /* 0x001fca00000000ff */
[----:B------:R-:W-:-:S07]  /*bf70*/  IMAD R2, R3, R18, RZ ;  /* 0x0000001203027224 */ /* 0x000fce00078e02ff */
.L_x_502:
[----:B------:R-:W-:Y:S05]  /*bf80*/  BSYNC B1 ;  /* 0x0000000000017941 */ /* 0x000fea0003800000 */
.L_x_501:
[----:B0-----:R-:W-:Y:S01]  /*bf90*/  @!P6 IMAD R3, R128, R17, R2 ;  /* 0x000000118003e224 */ /* 0x001fe200078e0202 */
[----:B------:R-:W-:Y:S04]  /*bfa0*/  BSSY B1, `(.L_x_503) ;  /* 0x0000006000017945 */ /* 0x000fe80003800000 */
[----:B------:R0:W-:Y:S01]  /*bfb0*/  @!P6 STG.E.U8 desc[UR36][R6.64+0xd0], R3 ;  /* 0x0000d0030600e986 */ /* 0x0001e2000c101124 */
[----:B------:R-:W-:Y:S05]  /*bfc0*/  @P1 BRA `(.L_x_504) ;  /* 0x00000000000c1947 */ /* 0x000fea0003800000 */
[----:B------:R-:W0:Y:S02]  /*bfd0*/  LDG.E.U8 R16, desc[UR36][R14.64+0xd1] ;  /* 0x0000d1240e107981 */ /* 0x000e24000c1e1100 */
[----:B0-----:R-:W-:-:S05]  /*bfe0*/  PRMT R3, R16, 0x8880, RZ ;  /* 0x0000888010037816 */ /* 0x001fca00000000ff */
[----:B------:R-:W-:-:S07]  /*bff0*/  IMAD R2, R3, R18, RZ ;  /* 0x0000001203027224 */ /* 0x000fce00078e02ff */
.L_x_504:
[----:B------:R-:W-:Y:S05]  /*c000*/  BSYNC B1 ;  /* 0x0000000000017941 */ /* 0x000fea0003800000 */
.L_x_503:
        /* <DEDUP_REMOVED lines=12> */
.L_x_506:
[----:B------:R-:W-:Y:S05]  /*c0d0*/  BSYNC B1 ;  /* 0x0000000000017941 */ /* 0x000fea0003800000 */
.L_x_505:
[----:B0-----:R-:W-:Y:S01]  /*c0e0*/  @!P4 IMAD R3, R130, R17, R2 ;  /* 0x000000118203c224 */ /* 0x001fe200078e0202 */
[----:B------:R-:W-:Y:S04]  /*c0f0*/  BSSY B1, `(.L_x_507) ;  /* 0x0000006000017945 */ /* 0x000fe80003800000 */
[----:B------:R0:W-:Y:S01]  /*c100*/  @!P4 STG.E.U8 desc[UR36][R8.64+0xd0], R3 ;  /* 0x0000d0030800c986 */ /* 0x0001e2000c101124 */
[----:B------:R-:W-:Y:S05]  /*c110*/  @P3 BRA `(.L_x_508) ;  /* 0x00000000000c3947 */ /* 0x000fea0003800000 */
[----:B------:R-:W0:Y:S02]  /*c120*/  LDG.E.U8 R16, desc[UR36][R156.64+0xd1] ;  /* 0x0000d1249c107981 */ /* 0x000e24000c1e1100 */
[----:B0-----:R-:W-:-:S05]  /*c130*/  PRMT R3, R16, 0x8880, RZ ;  /* 0x0000888010037816 */ /* 0x001fca00000000ff */
[----:B------:R-:W-:-:S07]  /*c140*/  IMAD R2, R3, R18, RZ ;  /* 0x0000001203027224 */ /* 0x000fce00078e02ff */
.L_x_508:
[----:B------:R-:W-:Y:S05]  /*c150*/  BSYNC B1 ;  /* 0x0000000000017941 */ /* 0x000fea0003800000 */
.L_x_507:
[----:B------:R-:W-:Y:S01]  /*c160*/  @!P3 IMAD R131, R131, R17, R2 ;  /* 0x000000118383b224 */ /* 0x000fe200078e0202 */
[----:B------:R-:W-:Y:S04]  /*c170*/  BSSY B1, `(.L_x_509) ;  /* 0x0000006000017945 */ /* 0x000fe80003800000 */
[----:B------:R0:W-:Y:S01]  /*c180*/  @!P3 STG.E.U8 desc[UR36][R8.64+0xd1], R131 ;  /* 0x0000d1830800b986 */ /* 0x0001e2000c101124 */
[----:B------:R-:W-:Y:S05]  /*c190*/  @P5 BRA `(.L_x_510) ;  /* 0x00000000000c5947 */ /* 0x000fea0003800000 */
[----:B------:R-:W0:Y:S02]  /*c1a0*/  LDG.E.U8 R16, desc[UR36][R14.64+0xd8] ;  /* 0x0000d8240e107981 */ /* 0x000e24000c1e1100 */
[----:B0-----:R-:W-:-:S05]  /*c1b0*/  PRMT R3, R16, 0x8880, RZ ;  /* 0x0000888010037816 */ /* 0x001fca00000000ff */
[----:B------:R-:W-:-:S07]  /*c1c0*/  IMAD R2, R3, R18, RZ ;  /* 0x0000001203027224 */ /* 0x000fce00078e02ff */
.L_x_510:
[----:B------:R-:W-:Y:S05]  /*c1d0*/  BSYNC B1 ;  /* 0x0000000000017941 */ /* 0x000fea0003800000 */
.L_x_509:
[----:B0-----:R-:W-:Y:S01]  /*c1e0*/  @!P5 IMAD R3, R132, R17, R2 ;  /* 0x000000118403d224 */ /* 0x001fe200078e0202 */
[----:B------:R-:W-:Y:S04]  /*c1f0*/  BSSY B1, `(.L_x_511) ;  /* 0x0000006000017945 */ /* 0x000fe80003800000 */
[----:B------:R0:W-:Y:S01]  /*c200*/  @!P5 STG.E.U8 desc[UR36][R6.64+0xd8], R3 ;  /* 0x0000d8030600d986 */ /* 0x0001e2000c101124 */
[----:B------:R-:W-:Y:S05]  /*c210*/  @P6 BRA `(.L_x_512) ;  /* 0x00000000000c6947 */ /* 0x000fea0003800000 */
[----:B------:R-:W0:Y:S02]  /*c220*/  LDG.E.U8 R16, desc[UR36][R14.64+0xd9] ;  /* 0x0000d9240e107981 */ /* 0x000e24000c1e1100 */
[----:B0-----:R-:W-:-:S05]  /*c230*/  PRMT R3, R16, 0x8880, RZ ;  /* 0x0000888010037816 */ /* 0x001fca00000000ff */
[----:B------:R-:W-:-:S07]  /*c240*/  IMAD R2, R3, R18, RZ ;  /* 0x0000001203027224 */ /* 0x000fce00078e02ff */
.L_x_512:
[----:B------:R-:W-:Y:S05]  /*c250*/  BSYNC B1 ;  /* 0x0000000000017941 */ /* 0x000fea0003800000 */
.L_x_511:
[----:B------:R-:W-:Y:S01]  /*c260*/  @!P6 IMAD R133, R133, R17, R2 ;  /* 0x000000118585e224 */ /* 0x000fe200078e0202 */
[----:B------:R-:W-:Y:S04]  /*c270*/  BSSY B1, `(.L_x_513) ;  /* 0x0000006000017945 */ /* 0x000fe80003800000 */
[----:B------:R0:W-:Y:S01]  /*c280*/  @!P6 STG.E.U8 desc[UR36][R6.64+0xd9], R133 ;  /* 0x0000d9850600e986 */ /* 0x0001e2000c101124 */
[----:B------:R-:W-:Y:S05]  /*c290*/  @P1 BRA `(.L_x_514) ;  /* 0x00000000000c1947 */ /* 0x000fea0003800000 */
[----:B------:R-:W0:Y:S02]  /*c2a0*/  LDG.E.U8 R16, desc[UR36][R156.64+0xd8] ;  /* 0x0000d8249c107981 */ /* 0x000e24000c1e1100 */
[----:B0-----:R-:W-:-:S05]  /*c2b0*/  PRMT R3, R16, 0x8880, RZ ;  /* 0x0000888010037816 */ /* 0x001fca00000000ff */
[----:B------:R-:W-:-:S07]  /*c2c0*/  IMAD R2, R3, R18, RZ ;  /* 0x0000001203027224 */ /* 0x000fce00078e02ff */
.L_x_514:
[----:B------:R-:W-:Y:S05]  /*c2d0*/  BSYNC B1 ;  /* 0x0000000000017941 */ /* 0x000fea0003800000 */
.L_x_513:
        /* <DEDUP_REMOVED lines=12> */
.L_x_516:
[----:B------:R-:W-:Y:S05]  /*c3a0*/  BSYNC B1 ;  /* 0x0000000000017941 */ /* 0x000fea0003800000 */
.L_x_515:
[----:B------:R-:W-:Y:S01]  /*c3b0*/  @!P4 IMAD R135, R135, R17, R2 ;  /* 0x000000118787c224 */ /* 0x000fe200078e0202 */
[----:B------:R-:W-:Y:S04]  /*c3c0*/  BSSY B1, `(.L_x_517) ;  /* 0x0000006000017945 */ /* 0x000fe80003800000 */
[----:B------:R0:W-:Y:S01]  /*c3d0*/  @!P4 STG.E.U8 desc[UR36][R8.64+0xd9], R135 ;  /* 0x0000d9870800c986 */ /* 0x0001e2000c101124 */
[----:B------:R-:W-:Y:S05]  /*c3e0*/  @P3 BRA `(.L_x_518) ;  /* 0x00000000000c3947 */ /* 0x000fea0003800000 */
[----:B------:R-:W0:Y:S02]  /*c3f0*/  LDG.E.U8 R16, desc[UR36][R14.64+0xe0] ;  /* 0x0000e0240e107981 */ /* 0x000e24000c1e1100 */
[----:B0-----:R-:W-:-:S05]  /*c400*/  PRMT R3, R16, 0x8880, RZ ;  /* 0x0000888010037816 */ /* 0x001fca00000000ff */
[----:B------:R-:W-:-:S07]  /*c410*/  IMAD R2, R3, R18, RZ ;  /* 0x0000001203027224 */ /* 0x000fce00078e02ff */
.L_x_518:
[----:B------:R-:W-:Y:S05]  /*c420*/  BSYNC B1 ;  /* 0x0000000000017941 */ /* 0x000fea0003800000 */
.L_x_517:
[----:B0-----:R-:W-:Y:S01]  /*c430*/  @!P3 IMAD R3, R136, R17, R2 ;  /* 0x000000118803b224 */ /* 0x001fe200078e0202 */
[----:B------:R-:W-:Y:S04]  /*c440*/  BSSY B1, `(.L_x_519) ;  /* 0x0000006000017945 */ /* 0x000fe80003800000 */
[----:B------:R0:W-:Y:S01]  /*c450*/  @!P3 STG.E.U8 desc[UR36][R6.64+0xe0], R3 ;  /* 0x0000e0030600b986 */ /* 0x0001e2000c101124 */
[----:B------:R-:W-:Y:S05]  /*c460*/  @P5 BRA `(.L_x_520) ;  /* 0x00000000000c5947 */ /* 0x000fea0003800000 */
[----:B------:R-:W0:Y:S02]  /*c470*/  LDG.E.U8 R16, desc[UR36][R14.64+0xe1] ;  /* 0x0000e1240e107981 */ /* 0x000e24000c1e1100 */
[----:B0-----:R-:W-:-:S05]  /*c480*/  PRMT R3, R16, 0x8880, RZ ;  /* 0x0000888010037816 */ /* 0x001fca00000000ff */
[----:B------:R-:W-:-:S07]  /*c490*/  IMAD R2, R3, R18, RZ ;  /* 0x0000001203027224 */ /* 0x000fce00078e02ff */
.L_x_520:
[----:B------:R-:W-:Y:S05]  /*c4a0*/  BSYNC B1 ;  /* 0x0000000000017941 */ /* 0x000fea0003800000 */
.L_x_519:
[----:B------:R-:W-:Y:S01]  /*c4b0*/  @!P5 IMAD R137, R137, R17, R2 ;  /* 0x000000118989d224 */ /* 0x000fe200078e0202 */
[----:B------:R-:W-:Y:S04]  /*c4c0*/  BSSY B1, `(.L_x_521) ;  /* 0x0000006000017945 */ /* 0x000fe80003800000 */
[----:B------:R0:W-:Y:S01]  /*c4d0*/  @!P5 STG.E.U8 desc[UR36][R6.64+0xe1], R137 ;  /* 0x0000e1890600d986 */ /* 0x0001e2000c101124 */
[----:B------:R-:W-:Y:S05]  /*c4e0*/  @P6 BRA `(.L_x_522) ;  /* 0x00000000000c6947 */ /* 0x000fea0003800000 */
[----:B------:R-:W0:Y:S02]  /*c4f0*/  LDG.E.U8 R16, desc[UR36][R156.64+0xe0] ;  /* 0x0000e0249c107981 */ /* 0x000e24000c1e1100 */
[----:B0-----:R-:W-:-:S05]  /*c500*/  PRMT R3, R16, 0x8880, RZ ;  /* 0x0000888010037816 */ /* 0x001fca00000000ff */
[----:B------:R-:W-:-:S07]  /*c510*/  IMAD R2, R3, R18, RZ ;  /* 0x0000001203027224 */ /* 0x000fce00078e02ff */
.L_x_522:
[----:B------:R-:W-:Y:S05]  /*c520*/  BSYNC B1 ;  /* 0x0000000000017941 */ /* 0x000fea0003800000 */
.L_x_521:
[----:B0-----:R-:W-:Y:S01]  /*c530*/  @!P6 IMAD R3, R138, R17, R2 ;  /* 0x000000118a03e224 */ /* 0x001fe200078e0202 */
[----:B------:R-:W-:Y:S04]  /*c540*/  BSSY B1, `(.L_x_523) ;  /* 0x0000006000017945 */ /* 0x000fe80003800000 */
[----:B------:R0:W-:Y:S01]  /*c550*/  @!P6 STG.E.U8 desc[UR36][R8.64+0xe0], R3 ;  /* 0x0000e0030800e986 */ /* 0x0001e2000c101124 */
[----:B------:R-:W-:Y:S05]  /*c560*/  @P1 BRA `(.L_x_524) ;  /* 0x00000000000c1947 */ /* 0x000fea0003800000 */
[----:B------:R-:W0:Y:S02]  /*c570*/  LDG.E.U8 R16, desc[UR36][R156.64+0xe1] ;  /* 0x0000e1249c107981 */ /* 0x000e24000c1e1100 */
[----:B0-----:R-:W-:-:S05]  /*c580*/  PRMT R3, R16, 0x8880, RZ ;  /* 0x0000888010037816 */ /* 0x001fca00000000ff */
[----:B------:R-:W-:-:S07]  /*c590*/  IMAD R2, R3, R18, RZ ;  /* 0x0000001203027224 */ /* 0x000fce00078e02ff */
.L_x_524:
[----:B------:R-:W-:Y:S05]  /*c5a0*/  BSYNC B1 ;  /* 0x0000000000017941 */ /* 0x000fea0003800000 */
.L_x_523:
        /* <DEDUP_REMOVED lines=12> */
.L_x_526:
[----:B------:R-:W-:Y:S05]  /*c670*/  BSYNC B1 ;  /* 0x0000000000017941 */ /* 0x000fea0003800000 */
.L_x_525:
[----:B0-----:R-:W-:Y:S01]  /*c680*/  @!P5 IMAD R3, R140, R17, R2 ;  /* 0x000000118c03d224 */ /* 0x001fe200078e0202 */
[----:B------:R-:W-:Y:S04]  /*c690*/  BSSY B1, `(.L_x_527) ;  /* 0x0000006000017945 */ /* 0x000fe80003800000 */
[----:B------:R0:W-:Y:S01]  /*c6a0*/  @!P5 STG.E.U8 desc[UR36][R6.64+0xe8], R3 ;  /* 0x0000e8030600d986 */ /* 0x0001e2000c101124 */
[----:B------:R-:W-:Y:S05]  /*c6b0*/  @P3 BRA `(.L_x_528) ;  /* 0x00000000000c3947 */ /* 0x000fea0003800000 */
[----:B------:R-:W0:Y:S02]  /*c6c0*/  LDG.E.U8 R16, desc[UR36][R14.64+0xe9] ;  /* 0x0000e9240e107981 */ /* 0x000e24000c1e1100 */
[----:B0-----:R-:W-:-:S05]  /*c6d0*/  PRMT R3, R16, 0x8880, RZ ;  /* 0x0000888010037816 */ /* 0x001fca00000000ff */
[----:B------:R-:W-:-:S07]  /*c6e0*/  IMAD R2, R3, R18, RZ ;  /* 0x0000001203027224 */ /* 0x000fce00078e02ff */
.L_x_528:
[----:B------:R-:W-:Y:S05]  /*c6f0*/  BSYNC B1 ;  /* 0x0000000000017941 */ /* 0x000fea0003800000 */
.L_x_527:
[----:B------:R-:W-:Y:S01]  /*c700*/  @!P3 IMAD R141, R141, R17, R2 ;  /* 0x000000118d8db224 */ /* 0x000fe200078e0202 */
[----:B------:R-:W-:Y:S04]  /*c710*/  BSSY B1, `(.L_x_529) ;  /* 0x0000006000017945 */ /* 0x000fe80003800000 */
[----:B------:R0:W-:Y:S01]  /*c720*/  @!P3 STG.E.U8 desc[UR36][R6.64+0xe9], R141 ;  /* 0x0000e98d0600b986 */ /* 0x0001e2000c101124 */
[----:B------:R-:W-:Y:S05]  /*c730*/  @P1 BRA `(.L_x_530) ;  /* 0x00000000000c1947 */ /* 0x000fea0003800000 */
[----:B------:R-:W0:Y:S02]  /*c740*/  LDG.E.U8 R16, desc[UR36][R156.64+0xe8] ;  /* 0x0000e8249c107981 */ /* 0x000e24000c1e1100 */
[----:B0-----:R-:W-:-:S05]  /*c750*/  PRMT R3, R16, 0x8880, RZ ;  /* 0x0000888010037816 */ /* 0x001fca00000000ff */
[----:B------:R-:W-:-:S07]  /*c760*/  IMAD R2, R3, R18, RZ ;  /* 0x0000001203027224 */ /* 0x000fce00078e02ff */
.L_x_530:
[----:B------:R-:W-:Y:S05]  /*c770*/  BSYNC B1 ;  /* 0x0000000000017941 */ /* 0x000fea0003800000 */
.L_x_529:
[----:B0-----:R-:W-:Y:S01]  /*c780*/  @!P1 IMAD R3, R142, R17, R2 ;  /* 0x000000118e039224 */ /* 0x001fe200078e0202 */
[----:B------:R-:W-:Y:S04]  /*c790*/  BSSY B1, `(.L_x_531) ;  /* 0x0000006000017945 */ /* 0x000fe80003800000 */
[----:B------:R0:W-:Y:S01]  /*c7a0*/  @!P1 STG.E.U8 desc[UR36][R8.64+0xe8], R3 ;  /* 0x0000e80308009986 */ /* 0x0001e2000c101124 */
[----:B------:R-:W-:Y:S05]  /*c7b0*/  @P6 BRA `(.L_x_532) ;  /* 0x00000000000c6947 */ /* 0x000fea0003800000 */
[----:B------:R-:W0:Y:S02]  /*c7c0*/  LDG.E.U8 R16, desc[UR36][R156.64+0xe9] ;  /* 0x0000e9249c107981 */ /* 0x000e24000c1e1100 */
[----:B0-----:R-:W-:-:S05]  /*c7d0*/  PRMT R3, R16, 0x8880, RZ ;  /* 0x0000888010037816 */ /* 0x001fca00000000ff */
[----:B------:R-:W-:-:S07]  /*c7e0*/  IMAD R2, R3, R18, RZ ;  /* 0x0000001203027224 */ /* 0x000fce00078e02ff */
.L_x_532:
[----:B------:R-:W-:Y:S05]  /*c7f0*/  BSYNC B1 ;  /* 0x0000000000017941 */ /* 0x000fea0003800000 */
.L_x_531:
[----:B------:R-:W-:Y:S01]  /*c800*/  @!P6 IMAD R143, R143, R17, R2 ;  /* 0x000000118f8fe224 */ /* 0x000fe200078e0202 */
[----:B------:R-:W-:Y:S04]  /*c810*/  BSSY B1, `(.L_x_533) ;  /* 0x0000006000017945 */ /* 0x000fe80003800000 */
[----:B------:R0:W-:Y:S01]  /*c820*/  @!P6 STG.E.U8 desc[UR36][R8.64+0xe9], R143 ;  /* 0x0000e98f0800e986 */ /* 0x0001e2000c101124 */
[----:B------:R-:W-:Y:S05]  /*c830*/  @P4 BRA `(.L_x_534) ;  /* 0x00000000000c4947 */ /* 0x000fea0003800000 */
[----:B------:R-:W0:Y:S02]  /*c840*/  LDG.E.U8 R16, desc[UR36][R14.64+0xf0] ;  /* 0x0000f0240e107981 */ /* 0x000e24000c1e1100 */
[----:B0-----:R-:W-:-:S05]  /*c850*/  PRMT R3, R16, 0x8880, RZ ;  /* 0x0000888010037816 */ /* 0x001fca00000000ff */
[----:B------:R-:W-:-:S07]  /*c860*/  IMAD R2, R3, R18, RZ ;  /* 0x0000001203027224 */ /* 0x000fce00078e02ff */
.L_x_534:
[----:B------:R-:W-:Y:S05]  /*c870*/  BSYNC B1 ;  /* 0x0000000000017941 */ /* 0x000fea0003800000 */
.L_x_533:
[----:B------:R-:W-:Y:S01]  /*c880*/  ISETP.LT.OR P3, PT, R0, 0xf2, !P2 ;  /* 0x000000f20000780c */ /* 0x000fe20005761670 */
[----:B0-----:R-:W-:Y:S01]  /*c890*/  @!P4 IMAD R3, R144, R17, R2 ;  /* 0x000000119003c224 */ /* 0x001fe200078e0202 */
[----:B------:R-:W-:Y:S01]  /*c8a0*/  BSSY B1, `(.L_x_535) ;  /* 0x000000b000017945 */ /* 0x000fe20003800000 */
[C---:B------:R-:W-:Y:S02]  /*c8b0*/  ISETP.LT.OR P1, PT, R0.reuse, 0xf1, !P0 ;  /* 0x000000f10000780c */ /* 0x040fe40004721670 */
[C---:B------:R-:W-:Y:S01]  /*c8c0*/  ISETP.LT.OR P5, PT, R0.reuse, 0xf2, !P0 ;  /* 0x000000f20000780c */ /* 0x040fe200047a1670 */
[----:B------:R0:W-:Y:S01]  /*c8d0*/  @!P4 STG.E.U8 desc[UR36][R6.64+0xf0], R3 ;  /* 0x0000f0030600c986 */ /* 0x0001e2000c101124 */
[C---:B------:R-:W-:Y:S02]  /*c8e0*/  ISETP.LT.OR P4, PT, R0.reuse, 0xf9, !P2 ;  /* 0x000000f90000780c */ /* 0x040fe40005781670 */
[C---:B------:R-:W-:Y:S02]  /*c8f0*/  ISETP.LT.OR P2, PT, R0.reuse, 0xfa, !P2 ;  /* 0x000000fa0000780c */ /* 0x040fe40005741670 */
[----:B------:R-:W-:-:S02]  /*c900*/  ISETP.LT.OR P6, PT, R0, 0xf9, !P0 ;  /* 0x000000f90000780c */ /* 0x000fc400047c1670 */
[----:B------:R-:W-:Y:S11]  /*c910*/  @P3 BRA `(.L_x_536) ;  /* 0x00000000000c3947 */ /* 0x000ff60003800000 */
[----:B------:R-:W0:Y:S02]  /*c920*/  LDG.E.U8 R16, desc[UR36][R14.64+0xf1] ;  /* 0x0000f1240e107981 */ /* 0x000e24000c1e1100 */
[----:B0-----:R-:W-:-:S05]  /*c930*/  PRMT R3, R16, 0x8880, RZ ;  /* 0x0000888010037816 */ /* 0x001fca00000000ff */
[----:B------:R-:W-:-:S07]  /*c940*/  IMAD R2, R3, R18, RZ ;  /* 0x0000001203027224 */ /* 0x000fce00078e02ff */
.L_x_536:
[----:B------:R-:W-:Y:S05]  /*c950*/  BSYNC B1 ;  /* 0x0000000000017941 */ /* 0x000fea0003800000 */
.L_x_535:
[----:B------:R-:W-:Y:S01]  /*c960*/  @!P3 IMAD R145, R145, R17, R2 ;  /* 0x000000119191b224 */ /* 0x000fe200078e0202 */
[----:B------:R-:W-:Y:S04]  /*c970*/  BSSY B1, `(.L_x_537) ;  /* 0x0000006000017945 */ /* 0x000fe80003800000 */
[----:B------:R0:W-:Y:S01]  /*c980*/  @!P3 STG.E.U8 desc[UR36][R6.64+0xf1], R145 ;  /* 0x0000f1910600b986 */ /* 0x0001e2000c101124 */
[----:B------:R-:W-:Y:S05]  /*c990*/  @P1 BRA `(.L_x_538) ;  /* 0x00000000000c1947 */ /* 0x000fea0003800000 */
[----:B------:R-:W0:Y:S02]  /*c9a0*/  LDG.E.U8 R16, desc[UR36][R156.64+0xf0] ;  /* 0x0000f0249c107981 */ /* 0x000e24000c1e1100 */
[----:B0-----:R-:W-:-:S05]  /*c9b0*/  PRMT R3, R16, 0x8880, RZ ;  /* 0x0000888010037816 */ /* 0x001fca00000000ff */
[----:B------:R-:W-:-:S07]  /*c9c0*/  IMAD R2, R3, R18, RZ ;  /* 0x0000001203027224 */ /* 0x000fce00078e02ff */
.L_x_538:
[----:B------:R-:W-:Y:S05]  /*c9d0*/  BSYNC B1 ;  /* 0x0000000000017941 */ /* 0x000fea0003800000 */
.L_x_537:
[----:B0-----:R-:W-:Y:S01]  /*c9e0*/  @!P1 IMAD R3, R146, R17, R2 ;  /* 0x0000001192039224 */ /* 0x001fe200078e0202 */
[----:B------:R-:W-:Y:S04]  /*c9f0*/  BSSY B1, `(.L_x_539) ;  /* 0x0000006000017945 */ /* 0x000fe80003800000 */
[----:B------:R0:W-:Y:S01]  /*ca00*/  @!P1 STG.E.U8 desc[UR36][R8.64+0xf0], R3 ;  /* 0x0000f00308009986 */ /* 0x0001e2000c101124 */
[----:B------:R-:W-:Y:S05]  /*ca10*/  @P5 BRA `(.L_x_540) ;  /* 0x00000000000c5947 */ /* 0x000fea0003800000 */
[----:B------:R-:W0:Y:S02]  /*ca20*/  LDG.E.U8 R16, desc[UR36][R156.64+0xf1] ;  /* 0x0000f1249c107981 */ /* 0x000e24000c1e1100 */
[----:B0-----:R-:W-:-:S05]  /*ca30*/  PRMT R3, R16, 0x8880, RZ ;  /* 0x0000888010037816 */ /* 0x001fca00000000ff */
[----:B------:R-:W-:-:S07]  /*ca40*/  IMAD R2, R3, R18, RZ ;  /* 0x0000001203027224 */ /* 0x000fce00078e02ff */
.L_x_540:
[----:B------:R-:W-:Y:S05]  /*ca50*/  BSYNC B1 ;  /* 0x0000000000017941 */ /* 0x000fea0003800000 */
.L_x_539:
[----:B------:R-:W-:Y:S01]  /*ca60*/  @!P5 IMAD R147, R147, R17, R2 ;  /* 0x000000119393d224 */ /* 0x000fe200078e0202 */
[----:B------:R-:W-:Y:S04]  /*ca70*/  BSSY B1, `(.L_x_541) ;  /* 0x0000006000017945 */ /* 0x000fe80003800000 */
[----:B------:R0:W-:Y:S01]  /*ca80*/  @!P5 STG.E.U8 desc[UR36][R8.64+0xf1], R147 ;  /* 0x0000f1930800d986 */ /* 0x0001e2000c101124 */
[----:B------:R-:W-:Y:S05]  /*ca90*/  @P4 BRA `(.L_x_542) ;  /* 0x00000000000c4947 */ /* 0x000fea0003800000 */
[----:B------:R-:W0:Y:S02]  /*caa0*/  LDG.E.U8 R16, desc[UR36][R14.64+0xf8] ;  /* 0x0000f8240e107981 */ /* 0x000e24000c1e1100 */
[----:B0-----:R-:W-:-:S05]  /*cab0*/  PRMT R3, R16, 0x8880, RZ ;  /* 0x0000888010037816 */ /* 0x001fca00000000ff */
[----:B------:R-:W-:-:S07]  /*cac0*/  IMAD R2, R3, R18, RZ ;  /* 0x0000001203027224 */ /* 0x000fce00078e02ff */
.L_x_542:
[----:B------:R-:W-:Y:S05]  /*cad0*/  BSYNC B1 ;  /* 0x0000000000017941 */ /* 0x000fea0003800000 */
.L_x_541:
[----:B0-----:R-:W-:Y:S01]  /*cae0*/  @!P4 IMAD R3, R148, R17, R2 ;  /* 0x000000119403c224 */ /* 0x001fe200078e0202 */
[----:B------:R-:W-:Y:S04]  /*caf0*/  BSSY B1, `(.L_x_543) ;  /* 0x0000006000017945 */ /* 0x000fe80003800000 */
[----:B------:R0:W-:Y:S01]  /*cb00*/  @!P4 STG.E.U8 desc[UR36][R6.64+0xf8], R3 ;  /* 0x0000f8030600c986 */ /* 0x0001e2000c101124 */
[----:B------:R-:W-:Y:S05]  /*cb10*/  @P2 BRA `(.L_x_544) ;  /* 0x00000000000c2947 */ /* 0x000fea0003800000 */
[----:B------:R-:W0:Y:S02]  /*cb20*/  LDG.E.U8 R16, desc[UR36][R14.64+0xf9] ;  /* 0x0000f9240e107981 */ /* 0x000e24000c1e1100 */
[----:B0-----:R-:W-:-:S05]  /*cb30*/  PRMT R3, R16, 0x8880, RZ ;  /* 0x0000888010037816 */ /* 0x001fca00000000ff */
[----:B------:R-:W-:-:S07]  /*cb40*/  IMAD R2, R3, R18, RZ ;  /* 0x0000001203027224 */ /* 0x000fce00078e02ff */
.L_x_544:
[----:B------:R-:W-:Y:S05]  /*cb50*/  BSYNC B1 ;  /* 0x0000000000017941 */ /* 0x000fea0003800000 */
.L_x_543:
[----:B------:R-:W-:Y:S01]  /*cb60*/  @!P2 IMAD R149, R149, R17, R2 ;  /* 0x000000119595a224 */ /* 0x000fe200078e0202 */
[----:B------:R-:W-:Y:S04]  /*cb70*/  BSSY B1, `(.L_x_545) ;  /* 0x0000006000017945 */ /* 0x000fe80003800000 */
[----:B------:R0:W-:Y:S01]  /*cb80*/  @!P2 STG.E.U8 desc[UR36][R6.64+0xf9], R149 ;  /* 0x0000f9950600a986 */ /* 0x0001e2000c101124 */
[----:B------:R-:W-:Y:S05]  /*cb90*/  @P6 BRA `(.L_x_546) ;  /* 0x00000000000c6947 */ /* 0x000fea0003800000 */
[----:B------:R-:W0:Y:S02]  /*cba0*/  LDG.E.U8 R16, desc[UR36][R156.64+0xf8] ;  /* 0x0000f8249c107981 */ /* 0x000e24000c1e1100 */
[----:B0-----:R-:W-:-:S05]  /*cbb0*/  PRMT R3, R16, 0x8880, RZ ;  /* 0x0000888010037816 */ /* 0x001fca00000000ff */
[----:B------:R-:W-:-:S07]  /*cbc0*/  IMAD R2, R3, R18, RZ ;  /* 0x0000001203027224 */ /* 0x000fce00078e02ff */
.L_x_546:
[----:B------:R-:W-:Y:S05]  /*cbd0*/  BSYNC B1 ;  /* 0x0000000000017941 */ /* 0x000fea0003800000 */
.L_x_545:
[----:B0-----:R-:W-:Y:S01]  /*cbe0*/  @!P6 IMAD R3, R150, R17, R2 ;  /* 0x000000119603e224 */ /* 0x001fe200078e0202 */
[----:B------:R-:W-:Y:S01]  /*cbf0*/  ISETP.LT.OR P0, PT, R0, 0xfa, !P0 ;  /* 0x000000fa0000780c */ /* 0x000fe20004701670 */
[----:B------:R-:W-:Y:S03]  /*cc00*/  BSSY B1, `(.L_x_547) ;  /* 0x0000006000017945 */ /* 0x000fe60003800000 */
[----:B------:R0:W-:Y:S09]  /*cc10*/  @!P6 STG.E.U8 desc[UR36][R8.64+0xf8], R3 ;  /* 0x0000f8030800e986 */ /* 0x0001f2000c101124 */
[----:B------:R-:W-:Y:S05]  /*cc20*/  @P0 BRA `(.L_x_548) ;  /* 0x00000000000c0947 */ /* 0x000fea0003800000 */
[----:B------:R-:W0:Y:S02]  /*cc30*/  LDG.E.U8 R16, desc[UR36][R156.64+0xf9] ;  /* 0x0000f9249c107981 */ /* 0x000e24000c1e1100 */
[----:B0-----:R-:W-:-:S05]  /*cc40*/  PRMT R3, R16, 0x8880, RZ ;  /* 0x0000888010037816 */ /* 0x001fca00000000ff */
[----:B------:R-:W-:-:S07]  /*cc50*/  IMAD R2, R3, R18, RZ ;  /* 0x0000001203027224 */ /* 0x000fce00078e02ff */
.L_x_548:
[----:B------:R-:W-:Y:S05]  /*cc60*/  BSYNC B1 ;  /* 0x0000000000017941 */ /* 0x000fea0003800000 */
.L_x_547:
[----:B------:R-:W-:Y:S01]  /*cc70*/  IMAD R151, R151, R17, R2 ;  /* 0x0000001197977224 */ /* 0x000fe200078e0202 */
[----:B------:R-:W-:Y:S06]  /*cc80*/  @P0 BRA `(.L_x_549) ;  /* 0x0000003800180947 */ /* 0x000fec0003800000 */
[----:B------:R0:W-:Y:S01]  /*cc90*/  STG.E.U8 desc[UR36][R8.64+0xf9], R151 ;  /* 0x0000f99708007986 */ /* 0x0001e2000c101124 */
[----:B------:R-:W-:Y:S05]  /*cca0*/  BRA `(.L_x_549) ;  /* 0x0000003800107947 */ /* 0x000fea0003800000 */
.L_x_36:
[----:B------:R-:W2:Y:S04]  /*ccb0*/  LDL.LU R2, [R1] ;  /* 0x0000000001027983 */ /* 0x000ea80000300800 */
[----:B------:R-:W3:Y:S04]  /*ccc0*/  LDL.LU R3, [R1+0xc] ;  /* 0x00000c0001037983 */ /* 0x000ee80000300800 */
[----:B------:R-:W4:Y:S04]  /*ccd0*/  LDL.LU R12, [R1+0x14] ;  /* 0x00001400010c7983 */ /* 0x000f280000300800 */
[----:B------:R-:W5:Y:S04]  /*cce0*/  LDL.LU R13, [R1+0x98] ;  /* 0x00009800010d7983 */ /* 0x000f680000300800 */
        /* <DEDUP_REMOVED lines=61> */
[----:B------:R-:W5:Y:S01]  /*d0c0*/  LDL.LU R178, [R1+0x194] ;  /* 0x0001940001b27983 */ /* 0x000f620000300800 */
[----:B------:R-:W-:-:S03]  /*d0d0*/  ISETP.GE.AND P0, PT, R154, 0x1, PT ;  /* 0x000000019a00780c */ /* 0x000fc60003f06270 */
[----:B------:R-:W5:Y:S04]  /*d0e0*/  LDL.LU R177, [R1+0x198] ;  /* 0x0001980001b17983 */ /* 0x000f680000300800 */
[----:B------:R-:W5:Y:S04]  /*d0f0*/  LDL.LU R176, [R1+0x19c] ;  /* 0x00019c0001b07983 */ /* 0x000f680000300800 */
[----:B------:R-:W5:Y:S04]  /*d100*/  LDL.LU R175, [R1+0x1a0] ;  /* 0x0001a00001af7983 */ /* 0x000f680000300800 */
[----:B------:R-:W5:Y:S01]  /*d110*/  LDL.LU R174, [R1+0x1a4] ;  /* 0x0001a40001ae7983 */ /* 0x000f620000300800 */
[----:B------:R-:W-:-:S03]  /*d120*/  ISETP.LT.OR P1, PT, R0, 0x1, !P0 ;  /* 0x000000010000780c */ /* 0x000fc60004721670 */
        /* <DEDUP_REMOVED lines=13> */
[----:B--2---:R-:W-:-:S03]  /*d200*/  @!P1 IMAD R2, R2, R17, RZ ;  /* 0x0000001102029224 */ /* 0x004fc600078e02ff */
[----:B------:R-:W2:Y:S04]  /*d210*/  LDL.LU R160, [R1+0x1dc] ;  /* 0x0001dc0001a07983 */ /* 0x000ea80000300800 */
        /* <DEDUP_REMOVED lines=8> */
[----:B------:R0:W-:Y:S04]  /*d2a0*/  @!P1 STG.E.U8 desc[UR36][R4.64], R2 ;  /* 0x0000000204009986 */ /* 0x0001e8000c101124 */
[----:B0-----:R-:W3:Y:S01]  /*d2b0*/  LDL.LU R2, [R1+0x4] ;  /* 0x0000040001027983 */ /* 0x001ee20000300800 */
[----:B------:R-:W-:-:S02]  /*d2c0*/  ISETP.LT.OR P1, PT, R0, 0x2, !P0 ;  /* 0x000000020000780c */ /* 0x000fc40004721670 */
[----:B------:R-:W-:-:S11]  /*d2d0*/  ISETP.GE.AND P2, PT, R154, 0x9, PT ;  /* 0x000000099a00780c */ /* 0x000fd60003f46270 */
[----:B---3--:R-:W-:-:S05]  /*d2e0*/  @!P1 IMAD R2, R2, R17, RZ ;  /* 0x0000001102029224 */ /* 0x008fca00078e02ff */
[----:B------:R0:W-:Y:S04]  /*d2f0*/  @!P1 STG.E.U8 desc[UR36][R4.64+0x1], R2 ;  /* 0x0000010204009986 */ /* 0x0001e8000c101124 */
[----:B0-----:R-:W3:Y:S01]  /*d300*/  LDL.LU R2, [R1+0x8] ;  /* 0x0000080001027983 */ /* 0x001ee20000300800 */
[C---:B------:R-:W-:Y:S02]  /*d310*/  ISETP.LT.OR P1, PT, R0.reuse, 0x1, !P2 ;  /* 0x000000010000780c */ /* 0x040fe40005721670 */
[C---:B------:R-:W-:Y:S02]  /*d320*/  ISETP.LT.OR P3, PT, R0.reuse, 0x2, !P2 ;  /* 0x000000020000780c */ /* 0x040fe40005761670 */
[----:B------:R-:W-:-:S09]  /*d330*/  ISETP.LT.OR P4, PT, R0, 0x9, !P0 ;  /* 0x000000090000780c */ /* 0x000fd20004781670 */
[----:B---3--:R-:W-:-:S05]  /*d340*/  @!P1 IMAD R2, R2, R17, RZ ;  /* 0x0000001102029224 */ /* 0x008fca00078e02ff */
[----:B------:R0:W-:Y:S04]  /*d350*/  @!P1 STG.E.U8 desc[UR36][R10.64], R2 ;  /* 0x000000020a009986 */ /* 0x0001e8000c101124 */
[----:B0-----:R-:W3:Y:S01]  /*d360*/  LDL.LU R2, [R1+0x10] ;  /* 0x0000100001027983 */ /* 0x001ee20000300800 */
[----:B------:R-:W-:Y:S01]  /*d370*/  @!P3 IMAD R3, R3, R17, RZ ;  /* 0x000000110303b224 */ /* 0x000fe200078e02ff */
[C---:B------:R-:W-:Y:S02]  /*d380*/  ISETP.LT.OR P1, PT, R0.reuse, 0xa, !P0 ;  /* 0x0000000a0000780c */ /* 0x040fe40004721670 */
[C---:B------:R-:W-:Y:S02]  /*d390*/  ISETP.LT.OR P5, PT, R0.reuse, 0x9, !P2 ;  /* 0x000000090000780c */ /* 0x040fe400057a1670 */
[----:B------:R0:W-:Y:S01]  /*d3a0*/  @!P3 STG.E.U8 desc[UR36][R10.64+0x1], R3 ;  /* 0x000001030a00b986 */ /* 0x0001e2000c101124 */
[----:B------:R-:W-:-:S03]  /*d3b0*/  ISETP.LT.OR P6, PT, R0, 0xa, !P2 ;  /* 0x0000000a0000780c */ /* 0x000fc600057c1670 */
[----:B0-----:R-:W5:Y:S01]  /*d3c0*/  LDL.LU R3, [R1+0x18] ;  /* 0x0000180001037983 */ /* 0x001f620000300800 */
[----:B---3--:R-:W-:-:S05]  /*d3d0*/  @!P4 IMAD R2, R2, R17, RZ ;  /* 0x000000110202c224 */ /* 0x008fca00078e02ff */
[----:B------:R0:W-:Y:S04]  /*d3e0*/  @!P4 STG.E.U8 desc[UR36][R4.64+0x8], R2 ;  /* 0x000008020400c986 */ /* 0x0001e8000c101124 */
[----:B0-----:R-:W3:Y:S01]  /*d3f0*/  LDL.LU R2, [R1+0x1c] ;  /* 0x00001c0001027983 */ /* 0x001ee20000300800 */
[-C--:B----4-:R-:W-:Y:S02]  /*d400*/  @!P1 IMAD R12, R12, R17.reuse, RZ ;  /* 0x000000110c0c9224 */ /* 0x090fe400078e02ff */
[----:B-----5:R-:W-:-:S03]  /*d410*/  @!P5 IMAD R3, R3, R17, RZ ;  /* 0x000000110303d224 */ /* 0x020fc600078e02ff */
[----:B------:R0:W-:Y:S04]  /*d420*/  @!P1 STG.E.U8 desc[UR36][R4.64+0x9], R12 ;  /* 0x0000090c04009986 */ /* 0x0001e8000c101124 */
[----:B------:R1:W-:Y:S04]  /*d430*/  @!P5 STG.E.U8 desc[UR36][R10.64+0x8], R3 ;  /* 0x000008030a00d986 */ /* 0x0003e8000c101124 */
[----:B0-----:R-:W4:Y:S04]  /*d440*/  LDL.LU R12, [R1+0x28] ;  /* 0x00002800010c7983 */ /* 0x001f280000300800 */
[----:B-1----:R-:W5:Y:S01]  /*d450*/  LDL.LU R3, [R1+0x20] ;  /* 0x0000200001037983 */ /* 0x002f620000300800 */
[----:B---3--:R-:W-:-:S05]  /*d460*/  @!P6 IMAD R2, R2, R17, RZ ;  /* 0x000000110202e224 */ /* 0x008fca00078e02ff */
[----:B------:R0:W-:Y:S04]  /*d470*/  @!P6 STG.E.U8 desc[UR36][R10.64+0x9], R2 ;  /* 0x000009020a00e986 */ /* 0x0001e8000c101124 */
[----:B0-----:R-:W3:Y:S01]  /*d480*/  LDL.LU R2, [R1+0x24] ;  /* 0x0000240001027983 */ /* 0x001ee20000300800 */
[C---:B------:R-:W-:Y:S02]  /*d490*/  ISETP.LT.OR P3, PT, R0.reuse, 0x11, !P0 ;  /* 0x000000110000780c */ /* 0x040fe40004761670 */
[----:B------:R-:W-:-:S11]  /*d4a0*/  ISETP.LT.OR P4, PT, R0, 0x12, !P0 ;  /* 0x000000120000780c */ /* 0x000fd60004781670 */
[----:B-----5:R-:W-:-:S05]  /*d4b0*/  @!P3 IMAD R3, R3, R17, RZ ;  /* 0x000000110303b224 */ /* 0x020fca00078e02ff */
[----:B------:R0:W-:Y:S04]  /*d4c0*/  @!P3 STG.E.U8 desc[UR36][R4.64+0x10], R3 ;  /* 0x000010030400b986 */ /* 0x0001e8000c101124 */
[----:B0-----:R-:W5:Y:S01]  /*d4d0*/  LDL.LU R3, [R1+0x2c] ;  /* 0x00002c0001037983 */ /* 0x001f620000300800 */
[----:B---3--:R-:W-:-:S05]  /*d4e0*/  @!P4 IMAD R2, R2, R17, RZ ;  /* 0x000000110202c224 */ /* 0x008fca00078e02ff */
[----:B------:R0:W-:Y:S04]  /*d4f0*/  @!P4 STG.E.U8 desc[UR36][R4.64+0x11], R2 ;  /* 0x000011020400c986 */ /* 0x0001e8000c101124 */
[----:B0-----:R-:W3:Y:S01]  /*d500*/  LDL.LU R2, [R1+0x30] ;  /* 0x0000300001027983 */ /* 0x001ee20000300800 */
[C---:B------:R-:W-:Y:S02]  /*d510*/  ISETP.LT.OR P1, PT, R0.reuse, 0x11, !P2 ;  /* 0x000000110000780c */ /* 0x040fe40005721670 */
[C---:B------:R-:W-:Y:S02]  /*d520*/  ISETP.LT.OR P5, PT, R0.reuse, 0x12, !P2 ;  /* 0x000000120000780c */ /* 0x040fe400057a1670 */
[----:B------:R-:W-:-:S09]  /*d530*/  ISETP.LT.OR P6, PT, R0, 0x19, !P0 ;  /* 0x000000190000780c */ /* 0x000fd200047c1670 */
        /* <DEDUP_REMOVED lines=43> */
[----:B-----5:R-:W-:-:S05]  /*d7f0*/  @!P6 IMAD R3, R3, R17, RZ ;  /* 0x000000110303e224 */ /* 0x020fca00078e02ff */
[----:B------:R0:W-:Y:S04]  /*d800*/  @!P6 STG.E.U8 desc[UR36][R4.64+0x29], R3 ;  /* 0x000029030400e986 */ /* 0x0001e8000c101124 */
[----:B0-----:R-:W5:Y:S01]  /*d810*/  LDL.LU R3, [R1+0x5c] ;  /* 0x00005c0001037983 */ /* 0x001f620000300800 */
        /* <DEDUP_REMOVED lines=48> */
[----:B------:R-:W-:-:S13]  /*db20*/  ISETP.LT.OR P5, PT, R0, 0x42, !P2 ;  /* 0x000000420000780c */ /* 0x000fda00057a1670 */
[----:B----4-:R-:W-:-:S05]  /*db30*/  @!P5 IMAD R12, R12, R17, RZ ;  /* 0x000000110c0cd224 */ /* 0x010fca00078e02ff */
[----:B------:R-:W-:Y:S01]  /*db40*/  @!P5 STG.E.U8 desc[UR36][R10.64+0x41], R12 ;  /* 0x0000410c0a00d986 */ /* 0x000fe2000c101124 */
[----:B---3--:R-:W-:-:S05]  /*db50*/  @!P4 IMAD R2, R2, R17, RZ ;  /* 0x000000110202c224 */ /* 0x008fca00078e02ff */
[----:B------:R0:W-:Y:S04]  /*db60*/  @!P4 STG.E.U8 desc[UR36][R10.64+0x40], R2 ;  /* 0x000040020a00c986 */ /* 0x0001e8000c101124 */
[----:B0-----:R-:W3:Y:S04]  /*db70*/  LDL.LU R2, [R1+0x90] ;  /* 0x0000900001027983 */ /* 0x001ee80000300800 */
[----:B------:R-:W4:Y:S01]  /*db80*/  LDL.LU R12, [R1+0xac] ;  /* 0x0000ac00010c7983 */ /* 0x000f220000300800 */
[C---:B------:R-:W-:Y:S02]  /*db90*/  ISETP.LT.OR P6, PT, R0.reuse, 0x49, !P0 ;  /* 0x000000490000780c */ /* 0x040fe400047c1670 */
[----:B------:R-:W-:-:S02]  /*dba0*/  ISETP.LT.OR P1, PT, R0, 0x4a, !P0 ;  /* 0x0000004a0000780c */ /* 0x000fc40004721670 */
[C---:B------:R-:W-:Y:S02]  /*dbb0*/  ISETP.LT.OR P3, PT, R0.reuse, 0x49, !P2 ;  /* 0x000000490000780c */ /* 0x040fe40005761670 */
[C---:B------:R-:W-:Y:S02]  /*dbc0*/  ISETP.LT.OR P4, PT, R0.reuse, 0x4a, !P2 ;  /* 0x0000004a0000780c */ /* 0x040fe40005781670 */
[----:B------:R-:W-:-:S07]  /*dbd0*/  ISETP.LT.OR P5, PT, R0, 0x51, !P0 ;  /* 0x000000510000780c */ /* 0x000fce00047a1670 */
[----:B-----5:R-:W-:-:S05]  /*dbe0*/  @!P1 IMAD R3, R3, R17, RZ ;  /* 0x0000001103039224 */ /* 0x020fca00078e02ff */
[----:B------:R4:W-:Y:S01]  /*dbf0*/  @!P1 STG.E.U8 desc[UR36][R4.64+0x49], R3 ;  /* 0x0000490304009986 */ /* 0x0009e2000c101124 */
[----:B------:R-:W-:Y:S01]  /*dc00*/  ISETP.LT.OR P1, PT, R0, 0x51, !P2 ;  /* 0x000000510000780c */ /* 0x000fe20005721670 */
[-C--:B------:R-:W-:Y:S02]  /*dc10*/  @!P3 IMAD R13, R13, R17.reuse, RZ ;  /* 0x000000110d0db224 */ /* 0x080fe400078e02ff */
[-C--:B------:R-:W-:Y:S02]  /*dc20*/  @!P4 IMAD R15, R15, R17.reuse, RZ ;  /* 0x000000110f0fc224 */ /* 0x080fe400078e02ff */
[----:B------:R-:W-:-:S08]  /*dc30*/  @!P5 IMAD R21, R21, R17, RZ ;  /* 0x000000111515d224 */ /* 0x000fd000078e02ff */
[-C--:B------:R-:W-:Y:S02]  /*dc40*/  @!P1 IMAD R153, R153, R17.reuse, RZ ;  /* 0x0000001199999224 */ /* 0x080fe400078e02ff */
[----:B---3--:R-:W-:-:S05]  /*dc50*/  @!P6 IMAD R2, R2, R17, RZ ;  /* 0x000000110202e224 */ /* 0x008fca00078e02ff */
[----:B------:R-:W-:Y:S01]  /*dc60*/  @!P6 STG.E.U8 desc[UR36][R4.64+0x48], R2 ;  /* 0x000048020400e986 */ /* 0x000fe2000c101124 */
[----:B------:R-:W-:-:S03]  /*dc70*/  ISETP.LT.OR P6, PT, R0, 0x52, !P0 ;  /* 0x000000520000780c */ /* 0x000fc600047c1670 */
[----:B------:R0:W-:Y:S01]  /*dc80*/  @!P3 STG.E.U8 desc[UR36][R10.64+0x48], R13 ;  /* 0x0000480d0a00b986 */ /* 0x0001e2000c101124 */
[----:B------:R-:W-:-:S03]  /*dc90*/  ISETP.LT.OR P3, PT, R0, 0x52, !P2 ;  /* 0x000000520000780c */ /* 0x000fc60005761670 */
[----:B------:R1:W-:Y:S01]  /*dca0*/  @!P4 STG.E.U8 desc[UR36][R10.64+0x49], R15 ;  /* 0x0000490f0a00c986 */ /* 0x0003e2000c101124 */
[----:B------:R-:W-:-:S05]  /*dcb0*/  ISETP.LT.OR P4, PT, R0, 0x59, !P0 ;  /* 0x000000590000780c */ /* 0x000fca0004781670 */
[----:B------:R-:W-:Y:S01]  /*dcc0*/  @!P6 IMAD R23, R23, R17, RZ ;  /* 0x000000111717e224 */ /* 0x000fe200078e02ff */
[----:B------:R3:W-:Y:S01]  /*dcd0*/  @!P5 STG.E.U8 desc[UR36][R4.64+0x50], R21 ;  /* 0x000050150400d986 */ /* 0x0007e2000c101124 */
[----:B------:R-:W-:-:S03]  /*dce0*/  ISETP.LT.OR P5, PT, R0, 0x5a, !P0 ;  /* 0x0000005a0000780c */ /* 0x000fc600047a1670 */
[----:B------:R5:W-:Y:S01]  /*dcf0*/  @!P6 STG.E.U8 desc[UR36][R4.64+0x51], R23 ;  /* 0x000051170400e986 */ /* 0x000be2000c101124 */
[----:B------:R-:W-:-:S03]  /*dd00*/  ISETP.LT.OR P6, PT, R0, 0x59, !P2 ;  /* 0x000000590000780c */ /* 0x000fc600057c1670 */
[----:B------:R-:W-:Y:S01]  /*dd10*/  @!P1 STG.E.U8 desc[UR36][R10.64+0x50], R153 ;  /* 0x000050990a009986 */ /* 0x000fe2000c101124 */
[----:B------:R-:W-:Y:S01]  /*dd20*/  ISETP.LT.OR P1, PT, R0, 0x5a, !P2 ;  /* 0x0000005a0000780c */ /* 0x000fe20005721670 */
[-C--:B----4-:R-:W-:Y:S02]  /*dd30*/  @!P3 IMAD R3, R12, R17.reuse, RZ ;  /* 0x000000110c03b224 */ /* 0x090fe400078e02ff */
[-C--:B0-----:R-:W-:Y:S02]  /*dd40*/  @!P4 IMAD R13, R235, R17.reuse, RZ ;  /* 0x00000011eb0dc224 */ /* 0x081fe400078e02ff */
[-C--:B-1----:R-:W-:Y:S01]  /*dd50*/  @!P5 IMAD R15, R234, R17.reuse, RZ ;  /* 0x00000011ea0fd224 */ /* 0x082fe200078e02ff */
[----:B------:R0:W-:Y:S03]  /*dd60*/  @!P3 STG.E.U8 desc[UR36][R10.64+0x51], R3 ;  /* 0x000051030a00b986 */ /* 0x0001e6000c101124 */
[----:B---3--:R-:W-:Y:S01]  /*dd70*/  @!P6 IMAD R21, R233, R17, RZ ;  /* 0x00000011e915e224 */ /* 0x008fe200078e02ff */
[----:B------:R1:W-:Y:S01]  /*dd80*/  @!P4 STG.E.U8 desc[UR36][R4.64+0x58], R13 ;  /* 0x0000580d0400c986 */ /* 0x0003e2000c101124 */
[----:B------:R-:W-:-:S02]  /*dd90*/  ISETP.LT.OR P3, PT, R0, 0x61, !P0 ;  /* 0x000000610000780c */ /* 0x000fc40004761670 */
[----:B-----5:R-:W-:Y:S01]  /*dda0*/  @!P1 IMAD R23, R232, R17, RZ ;  /* 0x00000011e8179224 */ /* 0x020fe200078e02ff */
[C---:B------:R-:W-:Y:S01]  /*ddb0*/  ISETP.LT.OR P4, PT, R0.reuse, 0x62, !P0 ;  /* 0x000000620000780c */ /* 0x040fe20004781670 */
[----:B------:R3:W-:Y:S01]  /*ddc0*/  @!P5 STG.E.U8 desc[UR36][R4.64+0x59], R15 ;  /* 0x0000590f0400d986 */ /* 0x0007e2000c101124 */
[----:B------:R-:W-:-:S03]  /*ddd0*/  ISETP.LT.OR P5, PT, R0, 0x61, !P2 ;  /* 0x000000610000780c */ /* 0x000fc600057a1670 */
[----:B------:R4:W-:Y:S01]  /*dde0*/  @!P6 STG.E.U8 desc[UR36][R10.64+0x58], R21 ;  /* 0x000058150a00e986 */ /* 0x0009e2000c101124 */
[----:B------:R-:W-:-:S03]  /*ddf0*/  ISETP.LT.OR P6, PT, R0, 0x62, !P2 ;  /* 0x000000620000780c */ /* 0x000fc600057c1670 */
[----:B------:R-:W-:Y:S01]  /*de00*/  @!P1 STG.E.U8 desc[UR36][R10.64+0x59], R23 ;  /* 0x000059170a009986 */ /* 0x000fe2000c101124 */
[----:B------:R-:W-:Y:S01]  /*de10*/  ISETP.LT.OR P1, PT, R0, 0x69, !P0 ;  /* 0x000000690000780c */ /* 0x000fe20004721670 */
[-C--:B0-----:R-:W-:Y:S02]  /*de20*/  @!P3 IMAD R3, R231, R17.reuse, RZ ;  /* 0x00000011e703b224 */ /* 0x081fe400078e02ff */
[-C--:B-1----:R-:W-:Y:S02]  /*de30*/  @!P4 IMAD R13, R230, R17.reuse, RZ ;  /* 0x00000011e60dc224 */ /* 0x082fe400078e02ff */
[-C--:B---3--:R-:W-:Y:S01]  /*de40*/  @!P5 IMAD R15, R229, R17.reuse, RZ ;  /* 0x00000011e50fd224 */ /* 0x088fe200078e02ff */
[----:B------:R0:W-:Y:S03]  /*de50*/  @!P3 STG.E.U8 desc[UR36][R4.64+0x60], R3 ;  /* 0x000060030400b986 */ /* 0x0001e6000c101124 */
[----:B----4-:R-:W-:Y:S01]  /*de60*/  @!P6 IMAD R21, R228, R17, RZ ;  /* 0x00000011e415e224 */ /* 0x010fe200078e02ff */
[----:B------:R1:W-:Y:S01]  /*de70*/  @!P4 STG.E.U8 desc[UR36][R4.64+0x61], R13 ;  /* 0x0000610d0400c986 */ /* 0x0003e2000c101124 */
[----:B------:R-:W-:-:S02]  /*de80*/  ISETP.LT.OR P3, PT, R0, 0x6a, !P0 ;  /* 0x0000006a0000780c */ /* 0x000fc40004761670 */
[----:B------:R-:W-:Y:S01]  /*de90*/  @!P1 IMAD R153, R227, R17, RZ ;  /* 0x00000011e3999224 */ /* 0x000fe200078e02ff */
        /* <DEDUP_REMOVED lines=131> */
[-C--:B----4-:R-:W-:Y:S01]  /*e6d0*/  @!P6 IMAD R21, R183, R17.reuse, RZ ;  /* 0x00000011b715e224 */ /* 0x090fe200078e02ff */
[----:B------:R1:W-:Y:S03]  /*e6e0*/  @!P4 STG.E.U8 desc[UR36][R10.64+0xb8], R13 ;  /* 0x0000b80d0a00c986 */ /* 0x0003e6000c101124 */
[----:B------:R-:W-:Y:S01]  /*e6f0*/  @!P1 IMAD R23, R182, R17, RZ ;  /* 0x00000011b6179224 */ /* 0x000fe200078e02ff */
[C---:B------:R-:W-:Y:S01]  /*e700*/  ISETP.LT.OR P3, PT, R0.reuse, 0xc1, !P2 ;  /* 0x000000c10000780c */ /* 0x040fe20005761670 */
[----:B------:R3:W-:Y:S01]  /*e710*/  @!P5 STG.E.U8 desc[UR36][R10.64+0xb9], R15 ;  /* 0x0000b90f0a00d986 */ /* 0x0007e2000c101124 */
[----:B------:R-:W-:-:S02]  /*e720*/  ISETP.LT.OR P4, PT, R0, 0xc2, !P2 ;  /* 0x000000c20000780c */ /* 0x000fc40005781670 */
[C---:B------:R-:W-:Y:S01]  /*e730*/  ISETP.LT.OR P5, PT, R0.reuse, 0xc9, !P0 ;  /* 0x000000c90000780c */ /* 0x040fe200047a1670 */
[----:B------:R4:W-:Y:S01]  /*e740*/  @!P6 STG.E.U8 desc[UR36][R4.64+0xc0], R21 ;  /* 0x0000c0150400e986 */ /* 0x0009e2000c101124 */
[----:B------:R-:W-:-:S03]  /*e750*/  ISETP.LT.OR P6, PT, R0, 0xca, !P0 ;  /* 0x000000ca0000780c */ /* 0x000fc600047c1670 */
[----:B------:R-:W-:Y:S01]  /*e760*/  @!P1 STG.E.U8 desc[UR36][R4.64+0xc1], R23 ;  /* 0x0000c11704009986 */ /* 0x000fe2000c101124 */
[----:B------:R-:W-:-:S03]  /*e770*/  ISETP.LT.OR P1, PT, R0, 0xc9, !P2 ;  /* 0x000000c90000780c */ /* 0x000fc60005721670 */
[-C--:B0-----:R-:W-:Y:S02]  /*e780*/  @!P3 IMAD R3, R181, R17.reuse, RZ ;  /* 0x00000011b503b224 */ /* 0x081fe400078e02ff */
[-C--:B-1----:R-:W-:Y:S02]  /*e790*/  @!P4 IMAD R13, R180, R17.reuse, RZ ;  /* 0x00000011b40dc224 */ /* 0x082fe400078e02ff */
[-C--:B---3--:R-:W-:Y:S02]  /*e7a0*/  @!P5 IMAD R15, R179, R17.reuse, RZ ;  /* 0x00000011b30fd224 */ /* 0x088fe400078e02ff */
[-C--:B----4-:R-:W-:Y:S01]  /*e7b0*/  @!P6 IMAD R21, R178, R17.reuse, RZ ;  /* 0x00000011b215e224 */ /* 0x090fe200078e02ff */
[----:B------:R0:W-:Y:S03]  /*e7c0*/  @!P3 STG.E.U8 desc[UR36][R10.64+0xc0], R3 ;  /* 0x0000c0030a00b986 */ /* 0x0001e6000c101124 */
[----:B------:R-:W-:Y:S01]  /*e7d0*/  @!P1 IMAD R153, R177, R17, RZ ;  /* 0x00000011b1999224 */ /* 0x000fe200078e02ff */
[----:B------:R1:W-:Y:S01]  /*e7e0*/  @!P4 STG.E.U8 desc[UR36][R10.64+0xc1], R13 ;  /* 0x0000c10d0a00c986 */ /* 0x0003e2000c101124 */
[----:B------:R-:W-:-:S02]  /*e7f0*/  ISETP.LT.OR P3, PT, R0, 0xca, !P2 ;  /* 0x000000ca0000780c */ /* 0x000fc40005761670 */
        /* <DEDUP_REMOVED lines=33> */
[----:B------:R4:W-:Y:S04]  /*ea10*/  @!P6 STG.E.U8 desc[UR36][R10.64+0xd9], R21 ;  /* 0x0000d9150a00e986 */ /* 0x0009e8000c101124 */
[----:B------:R-:W-:Y:S01]  /*ea20*/  @!P1 STG.E.U8 desc[UR36][R4.64+0xe0], R153 ;  /* 0x0000e09904009986 */ /* 0x000fe2000c101124 */
[C---:B------:R-:W-:Y:S02]  /*ea30*/  ISETP.LT.OR P1, PT, R0.reuse, 0xea, !P0 ;  /* 0x000000ea0000780c */ /* 0x040fe40004721670 */
[----:B------:R-:W-:Y:S01]  /*ea40*/  ISETP.LT.OR P6, PT, R0, 0xe9, !P0 ;  /* 0x000000e90000780c */ /* 0x000fe200047c1670 */
[-C--:B0-----:R-:W-:Y:S02]  /*ea50*/  @!P3 IMAD R3, R166, R17.reuse, RZ ;  /* 0x00000011a603b224 */ /* 0x081fe400078e02ff */
[----:B-1----:R-:W-:-:S02]  /*ea60*/  @!P4 IMAD R13, R165, R17, RZ ;  /* 0x00000011a50dc224 */ /* 0x002fc400078e02ff */
[----:B---3--:R-:W-:Y:S01]  /*ea70*/  @!P5 IMAD R15, R164, R17, RZ ;  /* 0x00000011a40fd224 */ /* 0x008fe200078e02ff */
[----:B------:R0:W-:Y:S01]  /*ea80*/  @!P3 STG.E.U8 desc[UR36][R4.64+0xe1], R3 ;  /* 0x0000e1030400b986 */ /* 0x0001e2000c101124 */
[----:B------:R-:W-:-:S04]  /*ea90*/  ISETP.LT.OR P3, PT, R0, 0xe9, !P2 ;  /* 0x000000e90000780c */ /* 0x000fc80005761670 */
[-C--:B------:R-:W-:Y:S01]  /*eaa0*/  @!P1 IMAD R23, R162, R17.reuse, RZ ;  /* 0x00000011a2179224 */ /* 0x080fe200078e02ff */
[----:B------:R2:W-:Y:S01]  /*eab0*/  @!P4 STG.E.U8 desc[UR36][R10.64+0xe0], R13 ;  /* 0x0000e00d0a00c986 */ /* 0x0005e2000c101124 */
[----:B----4-:R-:W-:Y:S01]  /*eac0*/  @!P6 IMAD R21, R163, R17, RZ ;  /* 0x00000011a315e224 */ /* 0x010fe200078e02ff */
[C---:B------:R-:W-:Y:S02]  /*ead0*/  ISETP.LT.OR P4, PT, R0.reuse, 0xea, !P2 ;  /* 0x000000ea0000780c */ /* 0x040fe40005781670 */
[----:B------:R1:W-:Y:S01]  /*eae0*/  @!P5 STG.E.U8 desc[UR36][R10.64+0xe1], R15 ;  /* 0x0000e10f0a00d986 */ /* 0x0003e2000c101124 */
[----:B------:R-:W-:-:S03]  /*eaf0*/  ISETP.LT.OR P5, PT, R0, 0xf1, !P0 ;  /* 0x000000f10000780c */ /* 0x000fc600047a1670 */
[----:B------:R-:W-:Y:S01]  /*eb00*/  @!P1 STG.E.U8 desc[UR36][R4.64+0xe9], R23 ;  /* 0x0000e91704009986 */ /* 0x000fe2000c101124 */
[----:B------:R-:W-:-:S03]  /*eb10*/  ISETP.LT.OR P1, PT, R0, 0xf2, !P0 ;  /* 0x000000f20000780c */ /* 0x000fc60004721670 */
[----:B------:R3:W-:Y:S01]  /*eb20*/  @!P6 STG.E.U8 desc[UR36][R4.64+0xe8], R21 ;  /* 0x0000e8150400e986 */ /* 0x0007e2000c101124 */
[----:B------:R-:W-:Y:S01]  /*eb30*/  ISETP.LT.OR P6, PT, R0, 0xf1, !P2 ;  /* 0x000000f10000780c */ /* 0x000fe200057c1670 */
[-C--:B0-----:R-:W-:Y:S02]  /*eb40*/  @!P3 IMAD R3, R161, R17.reuse, RZ ;  /* 0x00000011a103b224 */ /* 0x081fe400078e02ff */
[-C--:B--2---:R-:W-:Y:S02]  /*eb50*/  @!P4 IMAD R13, R160, R17.reuse, RZ ;  /* 0x00000011a00dc224 */ /* 0x084fe400078e02ff */
[-C--:B-1----:R-:W-:Y:S01]  /*eb60*/  @!P5 IMAD R15, R159, R17.reuse, RZ ;  /* 0x000000119f0fd224 */ /* 0x082fe200078e02ff */
[----:B------:R0:W-:Y:S01]  /*eb70*/  @!P3 STG.E.U8 desc[UR36][R10.64+0xe8], R3 ;  /* 0x0000e8030a00b986 */ /* 0x0001e2000c101124 */
[----:B------:R-:W-:Y:S02]  /*eb80*/  ISETP.LT.OR P3, PT, R0, 0xf2, !P2 ;  /* 0x000000f20000780c */ /* 0x000fe40005761670 */
[-C--:B---3--:R-:W-:Y:S01]  /*eb90*/  @!P1 IMAD R21, R158, R17.reuse, RZ ;  /* 0x000000119e159224 */ /* 0x088fe200078e02ff */
[----:B------:R1:W-:Y:S03]  /*eba0*/  @!P4 STG.E.U8 desc[UR36][R10.64+0xe9], R13 ;  /* 0x0000e90d0a00c986 */ /* 0x0003e6000c101124 */
[----:B------:R-:W-:Y:S01]  /*ebb0*/  @!P6 IMAD R23, R157, R17, RZ ;  /* 0x000000119d17e224 */ /* 0x000fe200078e02ff */
[C---:B------:R-:W-:Y:S01]  /*ebc0*/  ISETP.LT.OR P4, PT, R0.reuse, 0xf9, !P0 ;  /* 0x000000f90000780c */ /* 0x040fe20004781670 */
[----:B------:R-:W-:Y:S01]  /*ebd0*/  @!P1 STG.E.U8 desc[UR36][R4.64+0xf1], R21 ;  /* 0x0000f11504009986 */ /* 0x000fe2000c101124 */
[----:B------:R-:W-:-:S02]  /*ebe0*/  ISETP.LT.OR P0, PT, R0, 0xfa, !P0 ;  /* 0x000000fa0000780c */ /* 0x000fc40004701670 */
[----:B------:R-:W-:Y:S01]  /*ebf0*/  ISETP.GE.AND P1, PT, R154, 0x81, PT ;  /* 0x000000819a00780c */ /* 0x000fe20003f26270 */
[----:B------:R2:W-:Y:S01]  /*ec00*/  @!P5 STG.E.U8 desc[UR36][R4.64+0xf0], R15 ;  /* 0x0000f00f0400d986 */ /* 0x0005e2000c101124 */
[C---:B------:R-:W-:Y:S02]  /*ec10*/  ISETP.LT.OR P5, PT, R0.reuse, 0xf9, !P2 ;  /* 0x000000f90000780c */ /* 0x040fe400057a1670 */
[C---:B------:R-:W-:Y:S01]  /*ec20*/  ISETP.LT.OR P2, PT, R0.reuse, 0xfa, !P2 ;  /* 0x000000fa0000780c */ /* 0x040fe20005741670 */
[----:B------:R3:W-:Y:S01]  /*ec30*/  @!P6 STG.E.U8 desc[UR36][R10.64+0xf0], R23 ;  /* 0x0000f0170a00e986 */ /* 0x0007e2000c101124 */
[----:B------:R-:W-:Y:S01]  /*ec40*/  ISETP.LT.OR P6, PT, R0, 0x1, !P1 ;  /* 0x000000010000780c */ /* 0x000fe20004fc1670 */
[-C--:B0-----:R-:W-:Y:S02]  /*ec50*/  @!P3 IMAD R3, R156, R17.reuse, RZ ;  /* 0x000000119c03b224 */ /* 0x081fe400078e02ff */
[-C--:B-1----:R-:W-:Y:S02]  /*ec60*/  @!P4 IMAD R13, R152, R17.reuse, RZ ;  /* 0x00000011980dc224 */ /* 0x082fe400078e02ff */
[----:B------:R-:W-:Y:S01]  /*ec70*/  @!P0 IMAD R153, R22, R17, RZ ;  /* 0x0000001116998224 */ /* 0x000fe200078e02ff */
[----:B------:R0:W-:Y:S01]  /*ec80*/  @!P3 STG.E.U8 desc[UR36][R10.64+0xf1], R3 ;  /* 0x0000f1030a00b986 */ /* 0x0001e2000c101124 */
[----:B------:R-:W-:-:S02]  /*ec90*/  ISETP.GE.AND P3, PT, R154, 0x89, PT ;  /* 0x000000899a00780c */ /* 0x000fc40003f66270 */
[-C--:B--2---:R-:W-:Y:S02]  /*eca0*/  @!P5 IMAD R15, R20, R17.reuse, RZ ;  /* 0x00000011140fd224 */ /* 0x084fe400078e02ff */
[-C--:B------:R-:W-:Y:S01]  /*ecb0*/  @!P2 IMAD R21, R14, R17.reuse, RZ ;  /* 0x000000110e15a224 */ /* 0x080fe200078e02ff */
[----:B------:R-:W-:Y:S01]  /*ecc0*/  @!P0 STG.E.U8 desc[UR36][R4.64+0xf9], R153 ;  /* 0x0000f99904008986 */ /* 0x000fe2000c101124 */
[----:B---3--:R-:W-:Y:S01]  /*ecd0*/  @!P6 IMAD R23, R24, R17, RZ ;  /* 0x000000111817e224 */ /* 0x008fe200078e02ff */
[C---:B------:R-:W-:Y:S02]  /*ece0*/  ISETP.LT.OR P0, PT, R0.reuse, 0x2, !P1 ;  /* 0x000000020000780c */ /* 0x040fe40004f01670 */
[----:B------:R1:W-:Y:S01]  /*ecf0*/  @!P4 STG.E.U8 desc[UR36][R4.64+0xf8], R13 ;  /* 0x0000f80d0400c986 */ /* 0x0003e2000c101124 */
[----:B------:R-:W-:-:S03]  /*ed00*/  ISETP.LT.OR P4, PT, R0, 0x1, !P3 ;  /* 0x000000010000780c */ /* 0x000fc60005f81670 */
[----:B------:R-:W-:Y:S01]  /*ed10*/  @!P5 STG.E.U8 desc[UR36][R10.64+0xf8], R15 ;  /* 0x0000f80f0a00d986 */ /* 0x000fe2000c101124 */
[----:B------:R-:W-:-:S03]  /*ed20*/  ISETP.LT.OR P5, PT, R0, 0x2, !P3 ;  /* 0x000000020000780c */ /* 0x000fc60005fa1670 */
[----:B------:R-:W-:Y:S01]  /*ed30*/  @!P2 STG.E.U8 desc[UR36][R10.64+0xf9], R21 ;  /* 0x0000f9150a00a986 */ /* 0x000fe2000c101124 */
[----:B------:R-:W-:-:S03]  /*ed40*/  ISETP.LT.OR P2, PT, R0, 0x9, !P1 ;  /* 0x000000090000780c */ /* 0x000fc60004f41670 */
[----:B------:R-:W-:Y:S01]  /*ed50*/  @!P6 STG.E.U8 desc[UR36][R6.64], R23 ;  /* 0x000000170600e986 */ /* 0x000fe2000c101124 */
[----:B------:R-:W-:Y:S01]  /*ed60*/  ISETP.LT.OR P6, PT, R0, 0xa, !P1 ;  /* 0x0000000a0000780c */ /* 0x000fe20004fc1670 */
[-C--:B------:R-:W-:Y:S02]  /*ed70*/  @!P0 IMAD R25, R25, R17.reuse, RZ ;  /* 0x0000001119198224 */ /* 0x080fe400078e02ff */
[-C--:B0-----:R-:W-:Y:S02]  /*ed80*/  @!P4 IMAD R3, R26, R17.reuse, RZ ;  /* 0x000000111a03c224 */ /* 0x081fe400078e02ff */
[-C--:B------:R-:W-:Y:S01]  /*ed90*/  @!P5 IMAD R27, R27, R17.reuse, RZ ;  /* 0x000000111b1bd224 */ /* 0x080fe200078e02ff */
[----:B------:R-:W-:Y:S03]  /*eda0*/  @!P0 STG.E.U8 desc[UR36][R6.64+0x1], R25 ;  /* 0x0000011906008986 */ /* 0x000fe6000c101124 */
[----:B-1----:R-:W-:Y:S01]  /*edb0*/  @!P2 IMAD R5, R28, R17, RZ ;  /* 0x000000111c05a224 */ /* 0x002fe200078e02ff */
[----:B------:R0:W-:Y:S01]  /*edc0*/  @!P4 STG.E.U8 desc[UR36][R8.64], R3 ;  /* 0x000000030800c986 */ /* 0x0001e2000c101124 */
[----:B------:R-:W-:-:S02]  /*edd0*/  ISETP.LT.OR P0, PT, R0, 0xa, !P3 ;  /* 0x0000000a0000780c */ /* 0x000fc40005f01670 */
[----:B------:R-:W-:Y:S01]  /*ede0*/  @!P6 IMAD R29, R29, R17, RZ ;  /* 0x000000111d1de224 */ /* 0x000fe200078e02ff */
[C---:B------:R-:W-:Y:S01]  /*edf0*/  ISETP.LT.OR P4, PT, R0.reuse, 0x9, !P3 ;  /* 0x000000090000780c */ /* 0x040fe20005f81670 */
[----:B------:R-:W-:Y:S01]  /*ee00*/  @!P5 STG.E.U8 desc[UR36][R8.64+0x1], R27 ;  /* 0x0000011b0800d986 */ /* 0x000fe2000c101124 */
[----:B------:R-:W-:-:S03]  /*ee10*/  ISETP.LT.OR P5, PT, R0, 0x11, !P1 ;  /* 0x000000110000780c */ /* 0x000fc60004fa1670 */
[----:B------:R1:W-:Y:S01]  /*ee20*/  @!P2 STG.E.U8 desc[UR36][R6.64+0x8], R5 ;  /* 0x000008050600a986 */ /* 0x0003e2000c101124 */
[----:B------:R-:W-:-:S03]  /*ee30*/  ISETP.LT.OR P2, PT, R0, 0x12, !P1 ;  /* 0x000000120000780c */ /* 0x000fc60004f41670 */
[----:B------:R-:W-:Y:S01]  /*ee40*/  @!P6 STG.E.U8 desc[UR36][R6.64+0x9], R29 ;  /* 0x0000091d0600e986 */ /* 0x000fe2000c101124 */
[----:B------:R-:W-:Y:S01]  /*ee50*/  ISETP.LT.OR P6, PT, R0, 0x11, !P3 ;  /* 0x000000110000780c */ /* 0x000fe20005fc1670 */
[-C--:B------:R-:W-:Y:S02]  /*ee60*/  @!P0 IMAD R31, R31, R17.reuse, RZ ;  /* 0x000000111f1f8224 */ /* 0x080fe400078e02ff */
[-C--:B0-----:R-:W-:Y:S02]  /*ee70*/  @!P4 IMAD R3, R30, R17.reuse, RZ ;  /* 0x000000111e03c224 */ /* 0x081fe400078e02ff */
[-C--:B------:R-:W-:Y:S01]  /*ee80*/  @!P5 IMAD R11, R32, R17.reuse, RZ ;  /* 0x00000011200bd224 */ /* 0x080fe200078e02ff */
[----:B------:R-:W-:Y:S03]  /*ee90*/  @!P0 STG.E.U8 desc[UR36][R8.64+0x9], R31 ;  /* 0x0000091f08008986 */ /* 0x000fe6000c101124 */
[----:B------:R-:W-:Y:S01]  /*eea0*/  @!P2 IMAD R33, R33, R17, RZ ;  /* 0x000000112121a224 */ /* 0x000fe200078e02ff */
[----:B------:R0:W-:Y:S01]  /*eeb0*/  @!P4 STG.E.U8 desc[UR36][R8.64+0x8], R3 ;  /* 0x000008030800c986 */ /* 0x0001e2000c101124 */
[----:B------:R-:W-:-:S02]  /*eec0*/  ISETP.LT.OR P0, PT, R0, 0x12, !P3 ;  /* 0x000000120000780c */ /* 0x000fc40005f01670 */
[----:B-1----:R-:W-:Y:S01]  /*eed0*/  @!P6 IMAD R5, R34, R17, RZ ;  /* 0x000000112205e224 */ /* 0x002fe200078e02ff */
[C---:B------:R-:W-:Y:S01]  /*eee0*/  ISETP.LT.OR P4, PT, R0.reuse, 0x19, !P1 ;  /* 0x000000190000780c */ /* 0x040fe20004f81670 */
[----:B------:R-:W-:Y:S01]  /*eef0*/  @!P5 STG.E.U8 desc[UR36][R6.64+0x10], R11 ;  /* 0x0000100b0600d986 */ /* 0x000fe2000c101124 */
[----:B------:R-:W-:-:S03]  /*ef00*/  ISETP.LT.OR P5, PT, R0, 0x1a, !P1 ;  /* 0x0000001a0000780c */ /* 0x000fc60004fa1670 */
[----:B------:R-:W-:Y:S01]  /*ef10*/  @!P2 STG.E.U8 desc[UR36][R6.64+0x11], R33 ;  /* 0x000011210600a986 */ /* 0x000fe2000c101124 */
[----:B------:R-:W-:-:S03]  /*ef20*/  ISETP.LT.OR P2, PT, R0, 0x19, !P3 ;  /* 0x000000190000780c */ /* 0x000fc60005f41670 */
[----:B------:R1:W-:Y:S01]  /*ef30*/  @!P6 STG.E.U8 desc[UR36][R8.64+0x10], R5 ;  /* 0x000010050800e986 */ /* 0x0003e2000c101124 */
[----:B------:R-:W-:Y:S01]  /*ef40*/  ISETP.LT.OR P6, PT, R0, 0x1a, !P3 ;  /* 0x0000001a0000780c */ /* 0x000fe20005fc1670 */
[-C--:B------:R-:W-:Y:S02]  /*ef50*/  @!P0 IMAD R35, R35, R17.reuse, RZ ;  /* 0x0000001123238224 */ /* 0x080fe400078e02ff */
[-C--:B0-----:R-:W-:Y:S02]  /*ef60*/  @!P4 IMAD R3, R36, R17.reuse, RZ ;  /* 0x000000112403c224 */ /* 0x081fe400078e02ff */
[-C--:B------:R-:W-:Y:S01]  /*ef70*/  @!P5 IMAD R37, R37, R17.reuse, RZ ;  /* 0x000000112525d224 */ /* 0x080fe200078e02ff */
[----:B------:R-:W-:Y:S01]  /*ef80*/  @!P0 STG.E.U8 desc[UR36][R8.64+0x11], R35 ;  /* 0x0000112308008986 */ /* 0x000fe2000c101124 */
[----:B------:R-:W-:Y:S02]  /*ef90*/  ISETP.LT.OR P0, PT, R0, 0x22, !P1 ;  /* 0x000000220000780c */ /* 0x000fe40004f01670 */
[----:B-1----:R-:W-:-:S04]  /*efa0*/  @!P2 IMAD R5, R38, R17, RZ ;  /* 0x000000112605a224 */ /* 0x002fc800078e02ff */
[----:B------:R-:W-:Y:S01]  /*efb0*/  @!P6 IMAD R39, R39, R17, RZ ;  /* 0x000000112727e224 */ /* 0x000fe200078e02ff */
[----:B------:R0:W-:Y:S01]  /*efc0*/  @!P4 STG.E.U8 desc[UR36][R6.64+0x18], R3 ;  /* 0x000018030600c986 */ /* 0x0001e2000c101124 */
[----:B------:R-:W-:-:S03]  /*efd0*/  ISETP.LT.OR P4, PT, R0, 0x21, !P1 ;  /* 0x000000210000780c */ /* 0x000fc60004f81670 */
        /* <DEDUP_REMOVED lines=216> */
[-C--:B0-----:R-:W-:Y:S02]  /*fd60*/  @!P4 IMAD R3, R110, R17.reuse, RZ ;  /* 0x000000116e03c224 */ /* 0x081fe400078e02ff */
[-C--:B------:R-:W-:Y:S02]  /*fd70*/  @!P0 IMAD R111, R111, R17.reuse, RZ ;  /* 0x000000116f6f8224 */ /* 0x080fe400078e02ff */
[-C--:B------:R-:W-:Y:S01]  /*fd80*/  @!P5 IMAD R11, R112, R17.reuse, RZ ;  /* 0x00000011700bd224 */ /* 0x080fe200078e02ff */
[----:B------:R0:W-:Y:S03]  /*fd90*/  @!P4 STG.E.U8 desc[UR36][R8.64+0xa8], R3 ;  /* 0x0000a8030800c986 */ /* 0x0001e6000c101124 */
[-C--:B------:R-:W-:Y:S01]  /*fda0*/  @!P2 IMAD R113, R113, R17.reuse, RZ ;  /* 0x000000117171a224 */ /* 0x080fe200078e02ff */
[----:B------:R-:W-:Y:S03]  /*fdb0*/  @!P0 STG.E.U8 desc[UR36][R8.64+0xa9], R111 ;  /* 0x0000a96f08008986 */ /* 0x000fe6000c101124 */
[----:B-1----:R-:W-:Y:S01]  /*fdc0*/  @!P6 IMAD R5, R114, R17, RZ ;  /* 0x000000117205e224 */ /* 0x002fe200078e02ff */
[C---:B------:R-:W-:Y:S01]  /*fdd0*/  ISETP.LT.OR P0, PT, R0.reuse, 0xb2, !P3 ;  /* 0x000000b20000780c */ /* 0x040fe20005f01670 */
[----:B------:R-:W-:Y:S01]  /*fde0*/  @!P5 STG.E.U8 desc[UR36][R6.64+0xb0], R11 ;  /* 0x0000b00b0600d986 */ /* 0x000fe2000c101124 */
[----:B------:R-:W-:-:S02]  /*fdf0*/  ISETP.LT.OR P5, PT, R0, 0xba, !P1 ;  /* 0x000000ba0000780c */ /* 0x000fc40004fa1670 */
[C---:B------:R-:W-:Y:S01]  /*fe00*/  ISETP.LT.OR P4, PT, R0.reuse, 0xb9, !P1 ;  /* 0x000000b90000780c */ /* 0x040fe20004f81670 */
[----:B------:R-:W-:Y:S01]  /*fe10*/  @!P2 STG.E.U8 desc[UR36][R6.64+0xb1], R113 ;  /* 0x0000b1710600a986 */ /* 0x000fe2000c101124 */
[----:B------:R-:W-:-:S03]  /*fe20*/  ISETP.LT.OR P2, PT, R0, 0xb9, !P3 ;  /* 0x000000b90000780c */ /* 0x000fc60005f41670 */
[----:B------:R1:W-:Y:S01]  /*fe30*/  @!P6 STG.E.U8 desc[UR36][R8.64+0xb0], R5 ;  /* 0x0000b0050800e986 */ /* 0x0003e2000c101124 */
[----:B------:R-:W-:-:S03]  /*fe40*/  ISETP.LT.OR P6, PT, R0, 0xba, !P3 ;  /* 0x000000ba0000780c */ /* 0x000fc60005fc1670 */
[-C--:B------:R-:W-:Y:S02]  /*fe50*/  @!P0 IMAD R115, R115, R17.reuse, RZ ;  /* 0x0000001173738224 */ /* 0x080fe400078e02ff */
[-C--:B------:R-:W-:Y:S02]  /*fe60*/  @!P5 IMAD R117, R117, R17.reuse, RZ ;  /* 0x000000117575d224 */ /* 0x080fe400078e02ff */
[-C--:B0-----:R-:W-:Y:S01]  /*fe70*/  @!P4 IMAD R3, R116, R17.reuse, RZ ;  /* 0x000000117403c224 */ /* 0x081fe200078e02ff */
[----:B------:R-:W-:Y:S01]  /*fe80*/  @!P0 STG.E.U8 desc[UR36][R8.64+0xb1], R115 ;  /* 0x0000b17308008986 */ /* 0x000fe2000c101124 */
[----:B------:R-:W-:Y:S01]  /*fe90*/  ISETP.LT.OR P0, PT, R0, 0xc1, !P1 ;  /* 0x000000c10000780c */ /* 0x000fe20004f01670 */
[----:B-1----:R-:W-:-:S03]  /*fea0*/  @!P2 IMAD R5, R118, R17, RZ ;  /* 0x000000117605a224 */ /* 0x002fc600078e02ff */
[----:B------:R-:W-:Y:S01]  /*feb0*/  @!P6 IMAD R119, R119, R17, RZ ;  /* 0x000000117777e224 */ /* 0x000fe200078e02ff */
[----:B------:R-:W-:Y:S01]  /*fec0*/  @!P5 STG.E.U8 desc[UR36][R6.64+0xb9], R117 ;  /* 0x0000b9750600d986 */ /* 0x000fe2000c101124 */
[----:B------:R-:W-:-:S03]  /*fed0*/  ISETP.LT.OR P5, PT, R0, 0xc2, !P1 ;  /* 0x000000c20000780c */ /* 0x000fc60004fa1670 */
[----:B------:R0:W-:Y:S01]  /*fee0*/  @!P4 STG.E.U8 desc[UR36][R6.64+0xb8], R3 ;  /* 0x0000b8030600c986 */ /* 0x0001e2000c101124 */
[----:B------:R-:W-:-:S03]  /*fef0*/  ISETP.LT.OR P4, PT, R0, 0xc1, !P3 ;  /* 0x000000c10000780c */ /* 0x000fc60005f81670 */
[----:B------:R-:W-:Y:S01]  /*ff00*/  @!P6 STG.E.U8 desc[UR36][R8.64+0xb9], R119 ;  /* 0x0000b9770800e986 */ /* 0x000fe2000c101124 */
[----:B------:R-:W-:-:S03]  /*ff10*/  ISETP.LT.OR P6, PT, R0, 0xc2, !P3 ;  /* 0x000000c20000780c */ /* 0x000fc60005fc1670 */
[----:B------:R1:W-:Y:S01]  /*ff20*/  @!P2 STG.E.U8 desc[UR36][R8.64+0xb8], R5 ;  /* 0x0000b8050800a986 */ /* 0x0003e2000c101124 */
[----:B------:R-:W-:Y:S01]  /*ff30*/  ISETP.LT.OR P2, PT, R0, 0xc9, !P1 ;  /* 0x000000c90000780c */ /* 0x000fe20004f41670 */
[-C--:B------:R-:W-:Y:S02]  /*ff40*/  @!P0 IMAD R11, R120, R17.reuse, RZ ;  /* 0x00000011780b8224 */ /* 0x080fe400078e02ff */
[-C--:B------:R-:W-:Y:S02]  /*ff50*/  @!P5 IMAD R121, R121, R17.reuse, RZ ;  /* 0x000000117979d224 */ /* 0x080fe400078e02ff */
[-C--:B0-----:R-:W-:Y:S01]  /*ff60*/  @!P4 IMAD R3, R122, R17.reuse, RZ ;  /* 0x000000117a03c224 */ /* 0x081fe200078e02ff */
[----:B------:R0:W-:Y:S03]  /*ff70*/  @!P0 STG.E.U8 desc[UR36][R6.64+0xc0], R11 ;  /* 0x0000c00b06008986 */ /* 0x0001e6000c101124 */
[-C--:B------:R-:W-:Y:S01]  /*ff80*/  @!P6 IMAD R123, R123, R17.reuse, RZ ;  /* 0x000000117b7be224 */ /* 0x080fe200078e02ff */
[----:B------:R-:W-:Y:S01]  /*ff90*/  ISETP.LT.OR P0, PT, R0, 0xca, !P1 ;  /* 0x000000ca0000780c */ /* 0x000fe20004f01670 */
[----:B------:R-:W-:Y:S02]  /*ffa0*/  @!P5 STG.E.U8 desc[UR36][R6.64+0xc1], R121 ;  /* 0x0000c1790600d986 */ /* 0x000fe4000c101124 */
[----:B-1----:R-:W-:Y:S01]  /*ffb0*/  @!P2 IMAD R5, R124, R17, RZ ;  /* 0x000000117c05a224 */ /* 0x002fe200078e02ff */
[C---:B------:R-:W-:Y:S01]  /*ffc0*/  ISETP.LT.OR P5, PT, R0.reuse, 0xc9, !P3 ;  /* 0x000000c90000780c */ /* 0x040fe20005fa1670 */
[----:B------:R1:W-:Y:S01]  /*ffd0*/  @!P4 STG.E.U8 desc[UR36][R8.64+0xc0], R3 ;  /* 0x0000c0030800c986 */ /* 0x0003e2000c101124 */
        /* <DEDUP_REMOVED lines=8> */
[----:B------:R-:W-:Y:S03]  /*10060*/  @!P0 STG.E.U8 desc[UR36][R6.64+0xc9], R125 ;  /* 0x0000c97d06008986 */ /* 0x000fe6000c101124 */
[-C--:B-1----:R-:W-:Y:S01]  /*10070*/  @!P6 IMAD R3, R128, R17.reuse, RZ ;  /* 0x000000118003e224 */ /* 0x082fe200078e02ff */
[----:B------:R0:W-:Y:S03]  /*10080*/  @!P5 STG.E.U8 desc[UR36][R8.64+0xc8], R11 ;  /* 0x0000c80b0800d986 */ /* 0x0001e6000c101124 */
[----:B------:R-:W-:Y:S01]  /*10090*/  @!P2 IMAD R129, R129, R17, RZ ;  /* 0x000000118181a224 */ /* 0x000fe200078e02ff */
[C---:B------:R-:W-:Y:S01]  /*100a0*/  ISETP.LT.OR P0, PT, R0.reuse, 0xd1, !P3 ;  /* 0x000000d10000780c */ /* 0x040fe20005f01670 */
[----:B------:R-:W-:Y:S01]  /*100b0*/  @!P4 STG.E.U8 desc[UR36][R8.64+0xc9], R127 ;  /* 0x0000c97f0800c986 */ /* 0x000fe2000c101124 */
[----:B------:R-:W-:-:S02]  /*100c0*/  ISETP.LT.OR P5, PT, R0, 0xd2, !P3 ;  /* 0x000000d20000780c */ /* 0x000fc40005fa1670 */
[C---:B------:R-:W-:Y:S01]  /*100d0*/  ISETP.LT.OR P4, PT, R0.reuse, 0xd9, !P1 ;  /* 0x000000d90000780c */ /* 0x040fe20004f81670 */
[----:B------:R1:W-:Y:S01]  /*100e0*/  @!P6 STG.E.U8 desc[UR36][R6.64+0xd0], R3 ;  /* 0x0000d0030600e986 */ /* 0x0003e2000c101124 */
[----:B------:R-:W-:-:S03]  /*100f0*/  ISETP.LT.OR P6, PT, R0, 0xda, !P1 ;  /* 0x000000da0000780c */ /* 0x000fc60004fc1670 */
[----:B------:R-:W-:Y:S01]  /*10100*/  @!P2 STG.E.U8 desc[UR36][R6.64+0xd1], R129 ;  /* 0x0000d1810600a986 */ /* 0x000fe2000c101124 */
[----:B------:R-:W-:-:S03]  /*10110*/  ISETP.LT.OR P2, PT, R0, 0xd9, !P3 ;  /* 0x000000d90000780c */ /* 0x000fc60005f41670 */
[-C--:B--2---:R-:W-:Y:S02]  /*10120*/  @!P0 IMAD R5, R130, R17.reuse, RZ ;  /* 0x0000001182058224 */ /* 0x084fe400078e02ff */
[-C--:B------:R-:W-:Y:S02]  /*10130*/  @!P5 IMAD R131, R131, R17.reuse, RZ ;  /* 0x000000118383d224 */ /* 0x080fe400078e02ff */
[-C--:B0-----:R-:W-:Y:S02]  /*10140*/  @!P4 IMAD R11, R132, R17.reuse, RZ ;  /* 0x00000011840bc224 */ /* 0x081fe400078e02ff */
[-C--:B------:R-:W-:Y:S01]  /*10150*/  @!P6 IMAD R133, R133, R17.reuse, RZ ;  /* 0x000000118585e224 */ /* 0x080fe200078e02ff */
[----:B------:R0:W-:Y:S03]  /*10160*/  @!P0 STG.E.U8 desc[UR36][R8.64+0xd0], R5 ;  /* 0x0000d00508008986 */ /* 0x0001e6000c101124 */
[----:B-1----:R-:W-:Y:S01]  /*10170*/  @!P2 IMAD R3, R134, R17, RZ ;  /* 0x000000118603a224 */ /* 0x002fe200078e02ff */
[----:B------:R-:W-:Y:S01]  /*10180*/  @!P5 STG.E.U8 desc[UR36][R8.64+0xd1], R131 ;  /* 0x0000d1830800d986 */ /* 0x000fe2000c101124 */
[----:B------:R-:W-:-:S02]  /*10190*/  ISETP.LT.OR P0, PT, R0, 0xda, !P3 ;  /* 0x000000da0000780c */ /* 0x000fc40005f01670 */
        /* <DEDUP_REMOVED lines=14> */
[----:B------:R-:W-:Y:S01]  /*10280*/  @!P4 STG.E.U8 desc[UR36][R6.64+0xe1], R137 ;  /* 0x0000e1890600c986 */ /* 0x000fe2000c101124 */
[----:B------:R-:W-:-:S02]  /*10290*/  ISETP.LT.OR P0, PT, R0, 0xe9, !P1 ;  /* 0x000000e90000780c */ /* 0x000fc40004f01670 */
[C---:B------:R-:W-:Y:S01]  /*102a0*/  ISETP.LT.OR P4, PT, R0.reuse, 0xea, !P1 ;  /* 0x000000ea0000780c */ /* 0x040fe20004f81670 */
[----:B------:R1:W-:Y:S01]  /*102b0*/  @!P6 STG.E.U8 desc[UR36][R8.64+0xe0], R11 ;  /* 0x0000e00b0800e986 */ /* 0x0003e2000c101124 */
[C---:B------:R-:W-:Y:S02]  /*102c0*/  ISETP.LT.OR P6, PT, R0.reuse, 0xe9, !P3 ;  /* 0x000000e90000780c */ /* 0x040fe40005fc1670 */
[C---:B------:R-:W-:Y:S01]  /*102d0*/  ISETP.LT.OR P5, PT, R0.reuse, 0xea, !P3 ;  /* 0x000000ea0000780c */ /* 0x040fe20005fa1670 */
[----:B------:R-:W-:Y:S01]  /*102e0*/  @!P2 STG.E.U8 desc[UR36][R8.64+0xe1], R139 ;  /* 0x0000e18b0800a986 */ /* 0x000fe2000c101124 */
[----:B------:R-:W-:-:S05]  /*102f0*/  ISETP.LT.OR P2, PT, R0, 0xf1, !P1 ;  /* 0x000000f10000780c */ /* 0x000fca0004f41670 */
[-C--:B--2---:R-:W-:Y:S02]  /*10300*/  @!P0 IMAD R3, R140, R17.reuse, RZ ;  /* 0x000000118c038224 */ /* 0x084fe400078e02ff */
[-C--:B------:R-:W-:Y:S02]  /*10310*/  @!P4 IMAD R141, R141, R17.reuse, RZ ;  /* 0x000000118d8dc224 */ /* 0x080fe400078e02ff */
[-C--:B0-----:R-:W-:Y:S02]  /*10320*/  @!P6 IMAD R5, R142, R17.reuse, RZ ;  /* 0x000000118e05e224 */ /* 0x081fe400078e02ff */
[-C--:B------:R-:W-:Y:S02]  /*10330*/  @!P5 IMAD R143, R143, R17.reuse, RZ ;  /* 0x000000118f8fd224 */ /* 0x080fe400078e02ff */
[----:B-1----:R-:W-:Y:S01]  /*10340*/  @!P2 IMAD R11, R144, R17, RZ ;  /* 0x00000011900ba224 */ /* 0x002fe200078e02ff */
[----:B------:R0:W-:Y:S01]  /*10350*/  @!P0 STG.E.U8 desc[UR36][R6.64+0xe8], R3 ;  /* 0x0000e80306008986 */ /* 0x0001e2000c101124 */
[----:B------:R-:W-:-:S03]  /*10360*/  ISETP.LT.OR P0, PT, R0, 0xf2, !P1 ;  /* 0x000000f20000780c */ /* 0x000fc60004f01670 */
[----:B------:R-:W-:Y:S01]  /*10370*/  @!P4 STG.E.U8 desc[UR36][R6.64+0xe9], R141 ;  /* 0x0000e98d0600c986 */ /* 0x000fe2000c101124 */
[----:B------:R-:W-:-:S03]  /*10380*/  ISETP.LT.OR P4, PT, R0, 0xf1, !P3 ;  /* 0x000000f10000780c */ /* 0x000fc60005f81670 */
[----:B------:R-:W-:Y:S01]  /*10390*/  @!P6 STG.E.U8 desc[UR36][R8.64+0xe8], R5 ;  /* 0x0000e8050800e986 */ /* 0x000fe2000c101124 */
[----:B------:R-:W-:-:S03]  /*103a0*/  ISETP.LT.OR P6, PT, R0, 0xf2, !P3 ;  /* 0x000000f20000780c */ /* 0x000fc60005fc1670 */
[----:B------:R-:W-:Y:S01]  /*103b0*/  @!P5 STG.E.U8 desc[UR36][R8.64+0xe9], R143 ;  /* 0x0000e98f0800d986 */ /* 0x000fe2000c101124 */
[----:B------:R-:W-:-:S03]  /*103c0*/  ISETP.LT.OR P5, PT, R0, 0xf9, !P3 ;  /* 0x000000f90000780c */ /* 0x000fc60005fa1670 */
[----:B------:R1:W-:Y:S01]  /*103d0*/  @!P2 STG.E.U8 desc[UR36][R6.64+0xf0], R11 ;  /* 0x0000f00b0600a986 */ /* 0x0003e2000c101124 */
[C---:B------:R-:W-:Y:S02]  /*103e0*/  ISETP.LT.OR P2, PT, R0.reuse, 0xf9, !P1 ;  /* 0x000000f90000780c */ /* 0x040fe40004f41670 */
[C---:B------:R-:W-:Y:S02]  /*103f0*/  ISETP.LT.OR P1, PT, R0.reuse, 0xfa, !P1 ;  /* 0x000000fa0000780c */ /* 0x040fe40004f21670 */
[----:B------:R-:W-:Y:S01]  /*10400*/  ISETP.LT.OR P3, PT, R0, 0xfa, !P3 ;  /* 0x000000fa0000780c */ /* 0x000fe20005f61670 */
[-C--:B------:R-:W-:Y:S02]  /*10410*/  @!P0 IMAD R145, R145, R17.reuse, RZ ;  /* 0x0000001191918224 */ /* 0x080fe400078e02ff */
[-C--:B0-----:R-:W-:Y:S02]  /*10420*/  @!P4 IMAD R3, R146, R17.reuse, RZ ;  /* 0x000000119203c224 */ /* 0x081fe400078e02ff */
[----:B------:R-:W-:-:S02]  /*10430*/  @!P6 IMAD R147, R147, R17, RZ ;  /* 0x000000119393e224 */ /* 0x000fc400078e02ff */
[-C--:B-1----:R-:W-:Y:S02]  /*10440*/  @!P5 IMAD R11, R150, R17.reuse, RZ ;  /* 0x00000011960bd224 */ /* 0x082fe400078e02ff */
[-C--:B------:R-:W-:Y:S02]  /*10450*/  @!P2 IMAD R5, R148, R17.reuse, RZ ;  /* 0x000000119405a224 */ /* 0x080fe400078e02ff */
[-C--:B------:R-:W-:Y:S02]  /*10460*/  @!P1 IMAD R149, R149, R17.reuse, RZ ;  /* 0x0000001195959224 */ /* 0x080fe400078e02ff */
[----:B------:R-:W-:Y:S01]  /*10470*/  @!P3 IMAD R151, R151, R17, RZ ;  /* 0x000000119797b224 */ /* 0x000fe200078e02ff */
[----:B------:R0:W-:Y:S04]  /*10480*/  @!P0 STG.E.U8 desc[UR36][R6.64+0xf1], R145 ;  /* 0x0000f19106008986 */ /* 0x0001e8000c101124 */
[----:B------:R0:W-:Y:S04]  /*10490*/  @!P4 STG.E.U8 desc[UR36][R8.64+0xf0], R3 ;  /* 0x0000f0030800c986 */ /* 0x0001e8000c101124 */
[----:B------:R0:W-:Y:S04]  /*104a0*/  @!P6 STG.E.U8 desc[UR36][R8.64+0xf1], R147 ;  /* 0x0000f1930800e986 */ /* 0x0001e8000c101124 */
[----:B------:R0:W-:Y:S04]  /*104b0*/  @!P2 STG.E.U8 desc[UR36][R6.64+0xf8], R5 ;  /* 0x0000f8050600a986 */ /* 0x0001e8000c101124 */
[----:B------:R0:W-:Y:S04]  /*104c0*/  @!P1 STG.E.U8 desc[UR36][R6.64+0xf9], R149 ;  /* 0x0000f99506009986 */ /* 0x0001e8000c101124 */
[----:B------:R0:W-:Y:S04]  /*104d0*/  @!P5 STG.E.U8 desc[UR36][R8.64+0xf8], R11 ;  /* 0x0000f80b0800d986 */ /* 0x0001e8000c101124 */
[----:B------:R0:W-:Y:S02]  /*104e0*/  @!P3 STG.E.U8 desc[UR36][R8.64+0xf9], R151 ;  /* 0x0000f9970800b986 */ /* 0x0001e4000c101124 */
.L_x_549:
[----:B------:R-:W-:Y:S05]  /*104f0*/  BSYNC B0 ;  /* 0x0000000000007941 */ /* 0x000fea0003800000 */
.L_x_35:
[----:B0-----:R-:W2:Y:S04]  /*10500*/  LDL.LU R3, [R1+0x200] ;  /* 0x0002000001037983 */ /* 0x001ea80000300800 */
[----:B------:R-:W2:Y:S01]  /*10510*/  LDL.LU R2, [R1+0x204] ;  /* 0x0002040001027983 */ /* 0x000ea20000300800 */
[----:B------:R-:W-:Y:S01]  /*10520*/  ULDC UR4, c[0x0][0xc] ;  /* 0x0000030000047ab9 */ /* 0x000fe20000000800 */
[----:B------:R-:W-:Y:S01]  /*10530*/  ULDC UR5, c[0x0][0x10] ;  /* 0x0000040000057ab9 */ /* 0x000fe20000000800 */
[----:B------:R-:W2:Y:S01]  /*10540*/  LDC R5, c[0x0][0x14] ;  /* 0x00000500ff057b82 */ /* 0x000ea20000000800 */
[----:B------:R-:W-:Y:S01]  /*10550*/  UIMAD.WIDE.U32 UR4, UR4, UR5, URZ ;  /* 0x00000005040472a5 */ /* 0x000fe2000f8e003f */
[----:B------:R-:W-:Y:S01]  /*10560*/  PRMT R0, RZ, 0x7610, R0 ;  /* 0x00007610ff007816 */ /* 0x000fe20000000000 */
[----:B------:R-:W-:Y:S01]  /*10570*/  UMOV UR41, 0xffffffff ;  /* 0xffffffff00297882 */ /* 0x000fe20000000000 */
[----:B------:R-:W-:-:S03]  /*10580*/  UMOV UR43, 0xffffffff ;  /* 0xffffffff002b7882 */ /* 0x000fc60000000000 */
[----:B--2---:R-:W-:-:S04]  /*10590*/  IMAD.WIDE.U32 R2, R5, UR4, R2 ;  /* 0x0000000405027c25 */ /* 0x004fc8000f8e0002 */
[----:B------:R-:W-:Y:S01]  /*105a0*/  IMAD R5, R5, UR5, RZ ;  /* 0x0000000505057c24 */ /* 0x000fe2000f8e02ff */
[----:B------:R-:W-:Y:S01]  /*105b0*/  ULDC.64 UR4, c[0x0][0x650] ;  /* 0x0001940000047ab9 */ /* 0x000fe20000000a00 */
[----:B-1-3--:R-:W-:Y:S01]  /*105c0*/  IMAD.MOV.U32 R6, RZ, RZ, R2 ;  /* 0x000000ffff067224 */ /* 0x00afe200078e0002 */
[----:B------:R-:W-:Y:S01]  /*105d0*/  ISETP.GE.U32.AND P0, PT, R2, UR4, PT ;  /* 0x0000000402007c0c */ /* 0x000fe2000bf06070 */
[----:B------:R-:W-:-:S05]  /*105e0*/  IMAD.IADD R4, R3, 0x1, R5 ;  /* 0x0000000103047824 */ /* 0x000fca00078e0205 */
[----:B------:R0:W-:Y:S01]  /*105f0*/  STL [R1+0x200], R4 ;  /* 0x0002000401007387 */ /* 0x0001e20000100800 */
[----:B------:R-:W-:-:S03]  /*10600*/  ISETP.GE.U32.AND.EX P0, PT, R4, UR5, PT, P0 ;  /* 0x0000000504007c0c */ /* 0x000fc6000bf06100 */
[----:B------:R0:W-:Y:S10]  /*10610*/  STL [R1+0x204], R6 ;  /* 0x0002040601007387 */ /* 0x0001f40000100800 */
[----:B0-----:R-:W-:Y:S05]  /*10620*/  @P0 BRA `(.L_x_550) ;  /* 0x0000000400880947 */ /* 0x001fea0003800000 */
[----:B------:R-:W0:Y:S01]  /*10630*/  S2UR UR6, SR_CTAID.X ;  /* 0x00000000000679c3 */ /* 0x000e220000002500 */
[----:B------:R-:W-:Y:S01]  /*10640*/  ULDC.64 UR12, c[0x0][0x628] ;  /* 0x00018a00000c7ab9 */ /* 0x000fe20000000a00 */
[----:B------:R-:W-:Y:S01]  /*10650*/  ULDC UR4, c[0x0][0x150] ;  /* 0x0000540000047ab9 */ /* 0x000fe20000000800 */
[----:B------:R-:W-:Y:S01]  /*10660*/  ISETP.NE.U32.AND P0, PT, RZ, UR12, PT ;  /* 0x0000000cff007c0c */ /* 0x000fe2000bf05070 */
[----:B------:R-:W-:Y:S01]  /*10670*/  ULDC UR15, c[0x0][0x630] ;  /* 0x00018c00000f7ab9 */ /* 0x000fe20000000800 */
[----:B------:R-:W-:Y:S01]  /*10680*/  R2UR UR16, R6 ;  /* 0x00000000061072ca */ /* 0x000fe200000e0000 */
[----:B------:R-:W-:Y:S01]  /*10690*/  ULDC UR19, c[0x0][0x154] ;  /* 0x0000550000137ab9 */ /* 0x000fe20000000800 */
[----:B------:R-:W-:Y:S01]  /*106a0*/  ISETP.NE.AND.EX P0, PT, RZ, UR13, PT, P0 ;  /* 0x0000000dff007c0c */ /* 0x000fe2000bf05300 */
[----:B------:R-:W1:Y:S01]  /*106b0*/  S2UR UR18, SR_CTAID.Y ;  /* 0x00000000001279c3 */ /* 0x000e620000002600 */
[----:B------:R-:W-:Y:S02]  /*106c0*/  R2UR UR17, R4 ;  /* 0x00000000041172ca */ /* 0x000fe400000e0000 */
[----:B------:R-:W-:-:S02]  /*106d0*/  R2UR UR10, R6 ;  /* 0x00000000060a72ca */ /* 0x000fc400000e0000 */
[----:B------:R-:W-:Y:S02]  /*106e0*/  R2UR UR11, R4 ;  /* 0x00000000040b72ca */ /* 0x000fe400000e0000 */
[----:B0-----:R-:W-:-:S05]  /*106f0*/  I2FP.F32.U32 R0, UR6 ;  /* 0x0000000600007c45 */ /* 0x001fca0008201000 */
[----:B------:R-:W-:-:S04]  /*10700*/  FMUL R0, R0, UR4 ;  /* 0x0000000400007c20 */ /* 0x000fc80008400000 */
[----:B------:R0:W2:Y:S01]  /*10710*/  F2I.U32.TRUNC.NTZ R2, R0 ;  /* 0x0000000000027305 */ /* 0x0000a2000020f000 */
[----:B-1----:R-:W-:Y:S05]  /*10720*/  @!P0 BRA `(.L_x_551) ;  /* 0x0000000000308947 */ /* 0x002fea0003800000 */
        /* <DEDUP_REMOVED lines=12> */
.L_x_551:
[----:B------:R-:W-:Y:S01]  /*107f0*/  USHF.R.U64 UR43, UR10, UR15, UR11 ;  /* 0x0000000f0a2b7299 */ /* 0x000fe2000800120b */
[----:B0-----:R-:W-:Y:S01]  /*10800*/  I2FP.F32.U32 R0, UR18 ;  /* 0x0000001200007c45 */ /* 0x001fe20008201000 */
[----:B------:R-:W-:Y:S02]  /*10810*/  USHF.R.U32.HI UR4, URZ, UR15, UR11 ;  /* 0x0000000f3f047299 */ /* 0x000fe4000801160b */
[----:B------:R-:W-:Y:S02]  /*10820*/  UIADD3 UR10, UP0, URZ, -UR43, URZ ;  /* 0x8000002b3f0a7290 */ /* 0x000fe4000ff1e03f */
[----:B------:R-:W-:Y:S01]  /*10830*/  FMUL R0, R0, UR19 ;  /* 0x0000001300007c20 */ /* 0x000fe20008400000 */
[----:B------:R-:W-:Y:S01]  /*10840*/  ULDC.64 UR12, c[0x0][0x620] ;  /* 0x00018800000c7ab9 */ /* 0x000fe20000000a00 */
[----:B------:R-:W-:Y:S01]  /*10850*/  UIADD3.X UR4, URZ, ~UR4, URZ, UP0, !UPT ;  /* 0x800000043f047290 */ /* 0x000fe200087fe43f */
[----:B------:R-:W-:Y:S01]  /*10860*/  UMOV UR8, UR16 ;  /* 0x0000001000087c82 */ /* 0x000fe20008000000 */
[----:B------:R-:W-:-:S02]  /*10870*/  UMOV UR9, UR17 ;  /* 0x0000001100097c82 */ /* 0x000fc40008000000 */
[----:B------:R-:W-:Y:S01]  /*10880*/  UIMAD UR4, UR4, UR12, URZ ;  /* 0x0000000c040472a4 */ /* 0x000fe2000f8e023f */
[----:B------:R-:W0:Y:S01]  /*10890*/  F2I.U32.TRUNC.NTZ R0, R0 ;  /* 0x0000000000007305 */ /* 0x000e22000020f000 */
[----:B------:R-:W-:Y:S01]  /*108a0*/  UIMAD.WIDE.U32 UR8, UR10, UR12, UR8 ;  /* 0x0000000c0a0872a5 */ /* 0x000fe2000f8e0008 */
[----:B--2---:R-:W-:Y:S01]  /*108b0*/  R2UR UR12, R2 ;  /* 0x00000000020c72ca */ /* 0x004fe200000e0000 */
[----:B------:R-:W-:Y:S01]  /*108c0*/  UIMAD UR10, UR10, UR13, UR4 ;  /* 0x0000000d0a0a72a4 */ /* 0x000fe2000f8e0204 */
[----:B------:R-:W-:Y:S01]  /*108d0*/  ULDC UR11, c[0x0][0x618] ;  /* 0x00018600000b7ab9 */ /* 0x000fe20000000800 */
[----:B------:R-:W-:Y:S02]  /*108e0*/  ULDC UR21, c[0x0][0x658] ;  /* 0x0001960000157ab9 */ /* 0x000fe40000000800 */
[----:B------:R-:W-:Y:S01]  /*108f0*/  UIADD3 UR9, UR9, UR10, URZ ;  /* 0x0000000a09097290 */ /* 0x000fe2000fffe03f */
[----:B------:R-:W-:Y:S01]  /*10900*/  UMOV UR15, 0xffffffff ;  /* 0xffffffff000f7882 */ /* 0x000fe20000000000 */
[----:B------:R-:W-:Y:S01]  /*10910*/  ULDC.64 UR4, c[0x0][0x640] ;  /* 0x0001900000047ab9 */ /* 0x000fe20000000a00 */
[----:B------:R-:W-:Y:S01]  /*10920*/  USHF.L.U32 UR15, UR15, UR21, URZ ;  /* 0x000000150f0f7299 */ /* 0x000fe2000800063f */
[----:B------:R-:W-:Y:S01]  /*10930*/  ISETP.NE.U32.AND P0, PT, RZ, UR4, PT ;  /* 0x00000004ff007c0c */ /* 0x000fe2000bf05070 */
[----:B------:R-:W-:-:S02]  /*10940*/  USHF.R.U64 UR16, UR8, UR11, UR9 ;  /* 0x0000000b08107299 */ /* 0x000fc40008001209 */
[----:B------:R-:W-:Y:S01]  /*10950*/  USHF.R.U32.HI UR8, URZ, UR11, UR9 ;  /* 0x0000000b3f087299 */ /* 0x000fe20008011609 */
[----:B0-----:R-:W-:Y:S01]  /*10960*/  R2UR UR14, R0 ;  /* 0x00000000000e72ca */ /* 0x001fe200000e0000 */
[----:B------:R-:W-:Y:S01]  /*10970*/  ULDC UR17, c[0x0][0x608] ;  /* 0x0001820000117ab9 */ /* 0x000fe20000000800 */
[----:B------:R-:W-:Y:S01]  /*10980*/  ULOP3.LUT UR42, URZ, UR15, URZ, 0x33, !UPT ;  /* 0x0000000f3f2a7292 */ /* 0x000fe2000f8e333f */
[----:B------:R-:W-:Y:S01]  /*10990*/  ISETP.NE.AND.EX P0, PT, RZ, UR5, PT, P0 ;  /* 0x00000005ff007c0c */ /* 0x000fe2000bf05300 */
[----:B------:R-:W-:Y:S02]  /*109a0*/  USHF.R.U64 UR15, UR16, UR17, UR8 ;  /* 0x00000011100f7299 */ /* 0x000fe40008001208 */
[----:B------:R-:W-:Y:S02]  /*109b0*/  USHF.R.U32.HI UR8, URZ, UR17, UR8 ;  /* 0x000000113f087299 */ /* 0x000fe40008011608 */
[----:B------:R-:W-:Y:S02]  /*109c0*/  UIADD3 UR12, -UR12, URZ, URZ ;  /* 0x0000003f0c0c7290 */ /* 0x000fe4000fffe13f */
[----:B------:R-:W-:Y:S01]  /*109d0*/  USHF.R.U64 UR17, UR15, UR21, UR8 ;  /* 0x000000150f117299 */ /* 0x000fe20008001208 */
[----:B------:R-:W-:Y:S01]  /*109e0*/  UMOV UR19, 0x1 ;  /* 0x0000000100137882 */ /* 0x000fe20000000000 */
[----:B------:R-:W-:Y:S01]  /*109f0*/  ULDC UR13, c[0x0][0x144] ;  /* 0x00005100000d7ab9 */ /* 0x000fe20000000800 */
[----:B------:R-:W-:Y:S01]  /*10a00*/  ULDC UR7, c[0x0][0x600] ;  /* 0x0001800000077ab9 */ /* 0x000fe20000000800 */
[----:B------:R-:W-:-:S02]  /*10a10*/  USHF.L.U32 UR24, UR19, UR21, URZ ;  /* 0x0000001513187299 */ /* 0x000fc4000800063f */
[----:B------:R-:W-:Y:S02]  /*10a20*/  USHF.R.U32.HI UR8, URZ, UR21, UR8 ;  /* 0x000000153f087299 */ /* 0x000fe40008011608 */
[----:B------:R-:W-:Y:S02]  /*10a30*/  UIMAD UR21, UR13, UR12, UR6 ;  /* 0x0000000c0d1572a4 */ /* 0x000fe4000f8e0206 */
[----:B------:R-:W-:Y:S02]  /*10a40*/  UIADD3 UR20, UR7, -0x1, URZ ;  /* 0xffffffff07147890 */ /* 0x000fe4000fffe03f */
[----:B------:R-:W-:Y:S01]  /*10a50*/  UIADD3 UR19, -UR14, URZ, URZ ;  /* 0x0000003f0e137290 */ /* 0x000fe2000fffe13f */
[----:B------:R-:W-:Y:S01]  /*10a60*/  ULDC UR25, c[0x0][0x148] ;  /* 0x0000520000197ab9 */ /* 0x000fe20000000800 */
[----:B------:R-:W-:Y:S01]  /*10a70*/  ULDC UR22, c[0x0][0x648] ;  /* 0x0001920000167ab9 */ /* 0x000fe20000000800 */
[----:B------:R-:W-:Y:S01]  /*10a80*/  ULDC UR23, c[0x0][0x638] ;  /* 0x00018e0000177ab9 */ /* 0x000fe20000000800 */
        /* <DEDUP_REMOVED lines=14> */
.L_x_552:
[----:B------:R-:W-:Y:S01]  /*10b70*/  UISETP.NE.AND UP0, UPT, UR46, URZ, UPT ;  /* 0x0000003f2e00728c */ /* 0x000fe2000bf05270 */
[----:B------:R-:W-:Y:S01]  /*10b80*/  IMAD.MOV.U32 R0, RZ, RZ, 0x1 ;  /* 0x00000001ff007424 */ /* 0x000fe200078e00ff */
[----:B------:R-:W-:Y:S02]  /*10b90*/  USHF.R.U64 UR4, UR6, UR22, UR8 ;  /* 0x0000001606047299 */ /* 0x000fe40008001208 */
[----:B------:R-:W-:Y:S02]  /*10ba0*/  ULOP3.LUT UR42, UR15, UR42, URZ, 0xc0, !UPT ;  /* 0x0000002a0f2a7292 */ /* 0x000fe4000f8ec03f */
[----:B------:R-:W-:Y:S02]  /*10bb0*/  UIADD3 UR5, -UR4, URZ, URZ ;  /* 0x0000003f04057290 */ /* 0x000fe4000fffe13f */
[----:B------:R-:W-:Y:S02]  /*10bc0*/  UIMAD UR42, UR24, UR4, UR42 ;  /* 0x00000004182a72a4 */ /* 0x000fe4000f8e022a */
[----:B------:R-:W-:-:S02]  /*10bd0*/  ULOP3.LUT UR16, UR16, UR20, URZ, 0xc0, !UPT ;  /* 0x0000001410107292 */ /* 0x000fc4000f8ec03f */
[----:B------:R-:W-:Y:S02]  /*10be0*/  @UP0 UIMAD UR21, UR25, UR19, UR18 ;  /* 0x00000013191502a4 */ /* 0x000fe4000f8e0212 */
[----:B------:R-:W-:-:S03]  /*10bf0*/  UIMAD UR4, UR5, UR23, UR17 ;  /* 0x00000017050472a4 */ /* 0x000fc6000f8e0211 */
[----:B------:R-:W-:Y:S01]  /*10c00*/  ULDC UR5, c[0x0][0x610] ;  /* 0x0001840000057ab9 */ /* 0x000fe20000000800 */
[----:B------:R-:W-:Y:S02]  /*10c10*/  UIMAD UR4, UR4, UR7, UR16 ;  /* 0x00000007040472a4 */ /* 0x000fe4000f8e0210 */
[----:B------:R-:W-:-:S04]  /*10c20*/  UIMAD UR42, UR42, UR5, UR21 ;  /* 0x000000052a2a72a4 */ /* 0x000fc8000f8e0215 */
[----:B------:R-:W-:Y:S02]  /*10c30*/  USEL UR41, UR4, UR42, !UP0 ;  /* 0x0000002a04297287 */ /* 0x000fe4000c000000 */
[----:B------:R-:W-:-:S12]  /*10c40*/  USEL UR42, UR42, UR4, !UP0 ;  /* 0x000000042a2a7287 */ /* 0x000fd8000c000000 */
.L_x_550:
[----:B------:R-:W-:-:S13]  /*10c50*/  LOP3.LUT P0, RZ, R0, 0xff, RZ, 0xc0, !PT ;  /* 0x000000ff00ff7812 */ /* 0x000fda000780c0ff */
[----:B------:R-:W-:Y:S05]  /*10c60*/  @P0 BRA `(.L_x_553) ;  /* 0xffffff08002c0947 */ /* 0x000fea000383ffff */
[----:B------:R-:W-:Y:S05]  /*10c70*/  EXIT ;  /* 0x000000000000794d */ /* 0x000fea0003800000 */
.L_x_8:
[----:B------:R-:W2:Y:S01]  /*10c80*/  LDL R5, [R1+0x204] ;  /* 0x0002040001057983 */ /* 0x000ea20000100800 */
[----:B------:R-:W-:-:S03]  /*10c90*/  ULDC.64 UR4, c[0x0][0x650] ;  /* 0x0001940000047ab9 */ /* 0x000fc60000000a00 */
[----:B------:R-:W3:Y:S01]  /*10ca0*/  LDL R4, [R1+0x200] ;  /* 0x0002000001047983 */ /* 0x000ee20000100800 */
[----:B------:R-:W-:Y:S01]  /*10cb0*/  PRMT R0, RZ, 0x7610, R0 ;  /* 0x00007610ff007816 */ /* 0x000fe20000000000 */
[----:B------:R-:W-:Y:S02]  /*10cc0*/  IMAD.MOV.U32 R3, RZ, RZ, -0x1 ;  /* 0xffffffffff037424 */ /* 0x000fe400078e00ff */
[----:B------:R-:W-:Y:S02]  /*10cd0*/  IMAD.MOV.U32 R2, RZ, RZ, -0x1 ;  /* 0xffffffffff027424 */ /* 0x000fe400078e00ff */
[----:B------:R-:W-:Y:S01]  /*10ce0*/  IMAD.MOV.U32 R9, RZ, RZ, -0x1 ;  /* 0xffffffffff097424 */ /* 0x000fe200078e00ff */
[----:B--2---:R-:W-:-:S04]  /*10cf0*/  ISETP.GE.U32.AND P0, PT, R5, UR4, PT ;  /* 0x0000000405007c0c */ /* 0x004fc8000bf06070 */
[----:B---3--:R-:W-:-:S13]  /*10d00*/  ISETP.GE.U32.AND.EX P0, PT, R4, UR5, PT, P0 ;  /* 0x0000000504007c0c */ /* 0x008fda000bf06100 */
        /* <DEDUP_REMOVED lines=21> */
.L_x_555:
[----:B------:R-:W-:Y:S01]  /*10e60*/  USHF.R.U64 UR4, UR14, UR19, UR15 ;  /* 0x000000130e047299 */ /* 0x000fe2000800120f */
[----:B------:R-:W-:Y:S01]  /*10e70*/  R2UR UR7, R4 ;  /* 0x00000000040772ca */ /* 0x000fe200000e0000 */
[----:B------:R-:W-:Y:S02]  /*10e80*/  USHF.R.U32.HI UR5, URZ, UR19, UR15 ;  /* 0x000000133f057299 */ /* 0x000fe4000801160f */
[----:B------:R-:W-:Y:S01]  /*10e90*/  UIADD3 UR13, UP0, URZ, -UR4, URZ ;  /* 0x800000043f0d7290 */ /* 0x000fe2000ff1e03f */
[----:B------:R-:W-:Y:S01]  /*10ea0*/  ULDC.64 UR14, c[0x0][0x620] ;  /* 0x00018800000e7ab9 */ /* 0x000fe20000000a00 */
[----:B------:R-:W-:Y:S02]  /*10eb0*/  UMOV UR6, UR20 ;  /* 0x0000001400067c82 */ /* 0x000fe40008000000 */
[----:B------:R-:W-:Y:S02]  /*10ec0*/  UIADD3.X UR5, URZ, ~UR5, URZ, UP0, !UPT ;  /* 0x800000053f057290 */ /* 0x000fe400087fe43f */
[----:B------:R-:W-:-:S02]  /*10ed0*/  UISETP.NE.AND UP1, UPT, UR46, URZ, UPT ;  /* 0x0000003f2e00728c */ /* 0x000fc4000bf25270 */
[----:B------:R-:W-:Y:S02]  /*10ee0*/  UIMAD UR5, UR5, UR14, URZ ;  /* 0x0000000e050572a4 */ /* 0x000fe4000f8e023f */
[----:B------:R-:W-:Y:S02]  /*10ef0*/  UIMAD.WIDE.U32 UR6, UR13, UR14, UR6 ;  /* 0x0000000e0d0672a5 */ /* 0x000fe4000f8e0006 */
[----:B------:R-:W-:Y:S01]  /*10f00*/  UIMAD UR5, UR13, UR15, UR5 ;  /* 0x0000000f0d0572a4 */ /* 0x000fe2000f8e0205 */
[----:B------:R-:W-:Y:S02]  /*10f10*/  ULDC UR14, c[0x0][0x608] ;  /* 0x00018200000e7ab9 */ /* 0x000fe40000000800 */
[----:B------:R-:W-:Y:S01]  /*10f20*/  ULDC UR13, c[0x0][0x618] ;  /* 0x00018600000d7ab9 */ /* 0x000fe20000000800 */
[----:B------:R-:W-:Y:S01]  /*10f30*/  UIADD3 UR5, UR7, UR5, URZ ;  /* 0x0000000507057290 */ /* 0x000fe2000fffe03f */
[----:B------:R-:W-:Y:S01]  /*10f40*/  ULDC UR22, c[0x0][0x658] ;  /* 0x0001960000167ab9 */ /* 0x000fe20000000800 */
[----:B------:R-:W-:-:S02]  /*10f50*/  @UP1 UIMAD UR8, UR11, UR12, UR10 ;  /* 0x0000000c0b0812a4 */ /* 0x000fc4000f8e020a */
[----:B------:R-:W-:Y:S02]  /*10f60*/  USHF.R.U64 UR17, UR6, UR13, UR5 ;  /* 0x0000000d06117299 */ /* 0x000fe40008001205 */
[----:B------:R-:W-:Y:S01]  /*10f70*/  USHF.R.U32.HI UR5, URZ, UR13, UR5 ;  /* 0x0000000d3f057299 */ /* 0x000fe20008011605 */
[----:B------:R-:W-:Y:S01]  /*10f80*/  ULDC.64 UR6, c[0x0][0x640] ;  /* 0x0001900000067ab9 */ /* 0x000fe20000000a00 */
[----:B------:R-:W-:Y:S01]  /*10f90*/  UMOV UR10, 0xffffffff ;  /* 0xffffffff000a7882 */ /* 0x000fe20000000000 */
[----:B------:R-:W-:Y:S01]  /*10fa0*/  ISETP.NE.U32.AND P0, PT, RZ, UR6, PT ;  /* 0x00000006ff007c0c */ /* 0x000fe2000bf05070 */
[----:B------:R-:W-:Y:S02]  /*10fb0*/  USHF.R.U64 UR18, UR17, UR14, UR5 ;  /* 0x0000000e11127299 */ /* 0x000fe40008001205 */
[----:B------:R-:W-:Y:S01]  /*10fc0*/  USHF.R.U32.HI UR5, URZ, UR14, UR5 ;  /* 0x0000000e3f057299 */ /* 0x000fe20008011605 */
[----:B------:R-:W-:Y:S01]  /*10fd0*/  ISETP.NE.AND.EX P0, PT, RZ, UR7, PT, P0 ;  /* 0x00000007ff007c0c */ /* 0x000fe2000bf05300 */
[----:B------:R-:W-:-:S02]  /*10fe0*/  USHF.L.U32 UR11, UR10, UR22, URZ ;  /* 0x000000160a0b7299 */ /* 0x000fc4000800063f */
[----:B------:R-:W-:Y:S01]  /*10ff0*/  USHF.R.U64 UR19, UR18, UR22, UR5 ;  /* 0x0000001612137299 */ /* 0x000fe20008001205 */
[----:B------:R-:W-:Y:S01]  /*11000*/  ULDC UR20, c[0x0][0x600] ;  /* 0x0001800000147ab9 */ /* 0x000fe20000000800 */
[----:B------:R-:W-:Y:S02]  /*11010*/  USHF.R.U32.HI UR10, URZ, UR22, UR5 ;  /* 0x000000163f0a7299 */ /* 0x000fe40008011605 */
[----:B------:R-:W-:Y:S02]  /*11020*/  UIADD3 UR21, UR20, -0x1, URZ ;  /* 0xffffffff14157890 */ /* 0x000fe4000fffe03f */
[----:B------:R-:W-:Y:S01]  /*11030*/  ULOP3.LUT UR26, URZ, UR11, URZ, 0x33, !UPT ;  /* 0x0000000b3f1a7292 */ /* 0x000fe2000f8e333f */
        /* <DEDUP_REMOVED lines=17> */
.L_x_556:
[----:B------:R-:W-:Y:S01]  /*11150*/  USHF.R.U64 UR6, UR5, UR23, UR10 ;  /* 0x0000001705067299 */ /* 0x000fe2000800120a */
[----:B------:R-:W-:Y:S01]  /*11160*/  IMAD.MOV.U32 R0, RZ, RZ, 0x1 ;  /* 0x00000001ff007424 */ /* 0x000fe200078e00ff */
[----:B------:R-:W-:Y:S01]  /*11170*/  USHF.L.U32 UR25, UR25, UR22, URZ ;  /* 0x0000001619197299 */ /* 0x000fe2000800063f */
[----:B------:R-:W-:Y:S01]  /*11180*/  IMAD.U32 R9, RZ, RZ, UR4 ;  /* 0x00000004ff097e24 */ /* 0x000fe2000f8e00ff */
[----:B------:R-:W-:Y:S02]  /*11190*/  ULOP3.LUT UR5, UR18, UR26, URZ, 0xc0, !UPT ;  /* 0x0000001a12057292 */ /* 0x000fe4000f8ec03f */
[----:B------:R-:W-:Y:S02]  /*111a0*/  UIADD3 UR7, -UR6, URZ, URZ ;  /* 0x0000003f06077290 */ /* 0x000fe4000fffe13f */
[----:B------:R-:W-:Y:S02]  /*111b0*/  UIMAD UR6, UR25, UR6, UR5 ;  /* 0x00000006190672a4 */ /* 0x000fe4000f8e0205 */
[----:B------:R-:W-:-:S02]  /*111c0*/  ULOP3.LUT UR17, UR17, UR21, URZ, 0xc0, !UPT ;  /* 0x0000001511117292 */ /* 0x000fc4000f8ec03f */
[----:B------:R-:W-:Y:S02]  /*111d0*/  UIMAD UR5, UR7, UR24, UR19 ;  /* 0x00000018070572a4 */ /* 0x000fe4000f8e0213 */
[----:B------:R-:W-:Y:S01]  /*111e0*/  UISETP.NE.AND UP0, UPT, UR46, URZ, UPT ;  /* 0x0000003f2e00728c */ /* 0x000fe2000bf05270 */
[----:B------:R-:W-:Y:S01]  /*111f0*/  ULDC UR7, c[0x0][0x610] ;  /* 0x0001840000077ab9 */ /* 0x000fe20000000800 */
[----:B------:R-:W-:Y:S02]  /*11200*/  UIMAD UR5, UR5, UR20, UR17 ;  /* 0x00000014050572a4 */ /* 0x000fe4000f8e0211 */
[----:B------:R-:W-:-:S04]  /*11210*/  UIMAD UR8, UR6, UR7, UR8 ;  /* 0x00000007060872a4 */ /* 0x000fc8000f8e0208 */
[----:B------:R-:W-:Y:S02]  /*11220*/  USEL UR6, UR5, UR8, !UP0 ;  /* 0x0000000805067287 */ /* 0x000fe4000c000000 */
[----:B------:R-:W-:-:S04]  /*11230*/  USEL UR8, UR8, UR5, !UP0 ;  /* 0x0000000508087287 */ /* 0x000fc8000c000000 */
[----:B------:R-:W-:Y:S02]  /*11240*/  IMAD.U32 R2, RZ, RZ, UR6 ;  /* 0x00000006ff027e24 */ /* 0x000fe4000f8e00ff */
[----:B------:R-:W-:-:S07]  /*11250*/  IMAD.U32 R3, RZ, RZ, UR8 ;  /* 0x00000008ff037e24 */ /* 0x000fce000f8e00ff */
.L_x_554:
[----:B------:R-:W-:-:S08]  /*11260*/  NOP ;  /* 0x0000000000007918 */ /* 0x000fd00000000000 */
[----:B0-----:R-:W0:-:S00]  /*11270*/  USETMAXREG.DEALLOC.CTAPOOL 0x18 ;  /* 0x00000018000079c8 */ /* 0x001e0000080e0500 */
[----:B------:R-:W-:-:S13]  /*11280*/  ISETP.NE.AND P0, PT, RZ, UR9, PT ;  /* 0x00000009ff007c0c */ /* 0x000fda000bf05270 */
[----:B------:R-:W-:Y:S05]  /*11290*/  @P0 EXIT ;  /* 0x000000000000094d */ /* 0x000fea0003800000 */
[----:B0-----:R-:W-:Y:S01]  /*112a0*/  LOP3.LUT P0, RZ, R0, 0xff, RZ, 0xc0, !PT ;  /* 0x000000ff00ff7812 */ /* 0x001fe2000780c0ff */
[----:B------:R-:W-:Y:S02]  /*112b0*/  IMAD.MOV.U32 R0, RZ, RZ, 0x1 ;  /* 0x00000001ff007424 */ /* 0x000fe400078e00ff */
[----:B------:R-:W-:-:S10]  /*112c0*/  IMAD.MOV.U32 R6, RZ, RZ, RZ ;  /* 0x000000ffff067224 */ /* 0x000fd400078e00ff */
[----:B------:R-:W-:Y:S05]  /*112d0*/  @!P0 BRA `(.L_x_557) ;  /* 0x0000000c007c8947 */ /* 0x000fea0003800000 */
[----:B------:R-:W0:Y:S01]  /*112e0*/  S2UR UR7, SR_CgaCtaId ;  /* 0x00000000000779c3 */ /* 0x000e220000008800 */
[----:B------:R-:W-:Y:S01]  /*112f0*/  ULDC UR4, c[0x0][0x28c] ;  /* 0x0000a30000047ab9 */ /* 0x000fe20000000800 */
[----:B------:R-:W-:Y:S01]  /*11300*/  ULDC UR5, c[0x0][0x600] ;  /* 0x0001800000057ab9 */ /* 0x000fe20000000800 */
[----:B------:R-:W-:Y:S01]  /*11310*/  UIADD3 UR11, UR4, 0x1f, URZ ;  /* 0x0000001f040b7890 */ /* 0x000fe2000fffe03f */
[----:B------:R-:W-:Y:S01]  /*11320*/  BSSY B0, `(.L_x_557) ;  /* 0x00000da000007945 */ /* 0x000fe20003800000 */
[----:B------:R-:W-:Y:S01]  /*11330*/  ULDC UR9, c[0x0][0x658] ;  /* 0x0001960000097ab9 */ /* 0x000fe20000000800 */
[----:B------:R-:W-:Y:S01]  /*11340*/  UMOV UR10, 0xffffffff ;  /* 0xffffffff000a7882 */ /* 0x000fe20000000000 */
[----:B------:R-:W-:Y:S01]  /*11350*/  UMOV UR12, 0x1 ;  /* 0x00000001000c7882 */ /* 0x000fe20000000000 */
[----:B------:R-:W-:Y:S01]  /*11360*/  UIADD3 UR4, UR5, -0x1, URZ ;  /* 0xffffffff05047890 */ /* 0x000fe2000fffe03f */
[----:B------:R-:W-:Y:S01]  /*11370*/  IMAD.MOV.U32 R8, RZ, RZ, 0x1 ;  /* 0x00000001ff087424 */ /* 0x000fe200078e00ff */
[----:B------:R-:W-:Y:S01]  /*11380*/  USHF.L.U32 UR10, UR10, UR9, URZ ;  /* 0x000000090a0a7299 */ /* 0x000fe2000800063f */
[----:B------:R-:W-:Y:S01]  /*11390*/  IMAD.MOV.U32 R0, RZ, RZ, 0x1 ;  /* 0x00000001ff007424 */ /* 0x000fe200078e00ff */
[----:B------:R-:W-:Y:S01]  /*113a0*/  USHF.L.U32 UR5, UR12, UR9, URZ ;  /* 0x000000090c057299 */ /* 0x000fe2000800063f */
[----:B------:R-:W-:Y:S01]  /*113b0*/  IMAD.MOV.U32 R6, RZ, RZ, RZ ;  /* 0x000000ffff067224 */ /* 0x000fe200078e00ff */
[----:B------:R-:W-:Y:S01]  /*113c0*/  USHF.R.S32.HI UR12, URZ, 0x1f, UR11 ;  /* 0x0000001f3f0c7899 */ /* 0x000fe2000801140b */
[----:B------:R-:W-:Y:S01]  /*113d0*/  ULDC UR8, c[0x0][0xc] ;  /* 0x0000030000087ab9 */ /* 0x000fe20000000800 */
[----:B------:R-:W-:-:S02]  /*113e0*/  ULDC UR9, c[0x0][0x10] ;  /* 0x0000040000097ab9 */ /* 0x000fc40000000800 */
[----:B------:R-:W-:Y:S02]  /*113f0*/  ULEA.HI UR12, UR12, UR11, URZ, 0x5 ;  /* 0x0000000b0c0c7291 */ /* 0x000fe4000f8f283f */
[----:B------:R-:W-:Y:S02]  /*11400*/  UIMAD.WIDE.U32 UR8, UR8, UR9, URZ ;  /* 0x00000009080872a5 */ /* 0x000fe4000f8e003f */
[----:B------:R-:W-:Y:S02]  /*11410*/  USHF.R.S32.HI UR13, URZ, 0x5, UR12 ;  /* 0x000000053f0d7899 */ /* 0x000fe4000801140c */
[----:B0-----:R-:W-:Y:S02]  /*11420*/  USHF.L.U32 UR6, UR7, 0x7, URZ ;  /* 0x0000000707067899 */ /* 0x001fe4000800063f */
[----:B------:R-:W-:Y:S02]  /*11430*/  USHF.L.U32 UR7, UR7, 0xc, URZ ;  /* 0x0000000c07077899 */ /* 0x000fe4000800063f */
[----:B------:R-:W-:-:S02]  /*11440*/  ULOP3.LUT UR23, UR40, 0x2, URZ, 0xfc, !UPT ;  /* 0x0000000228177892 */ /* 0x000fc4000f8efc3f */
[----:B------:R-:W-:Y:S02]  /*11450*/  ULOP3.LUT UR14, UR7, 0x1000, URZ, 0xc0, !UPT ;  /* 0x00001000070e7892 */ /* 0x000fe4000f8ec03f */
[----:B------:R-:W-:Y:S02]  /*11460*/  ULOP3.LUT UR7, URZ, UR10, URZ, 0x33, !UPT ;  /* 0x0000000a3f077292 */ /* 0x000fe4000f8e333f */
[----:B------:R-:W-:Y:S01]  /*11470*/  ULOP3.LUT UR6, UR6, 0x80, URZ, 0xc0, !UPT ;  /* 0x0000008006067892 */ /* 0x000fe2000f8ec03f */
[----:B------:R-:W-:Y:S01]  /*11480*/  ULDC UR10, c[0x0][0x14] ;  /* 0x00000500000a7ab9 */ /* 0x000fe20000000800 */
[----:B------:R-:W-:Y:S02]  /*11490*/  ULOP3.LUT UR14, UR14, 0x1c200, URZ, 0xfc, !UPT ;  /* 0x0001c2000e0e7892 */ /* 0x000fe4000f8efc3f */
[----:B------:R-:W-:Y:S02]  /*114a0*/  UIMAD.WIDE.U32 UR24, UR8, UR10, URZ ;  /* 0x0000000a081872a5 */ /* 0x000fe4000f8e003f */
[----:B------:R-:W-:-:S02]  /*114b0*/  UIMAD UR15, UR9, UR10, URZ ;  /* 0x0000000a090f72a4 */ /* 0x000fc4000f8e023f */
[----:B------:R-:W-:Y:S02]  /*114c0*/  UIADD3 UR28, UR13, 0x1, URZ ;  /* 0x000000010d1c7890 */ /* 0x000fe4000fffe03f */
[----:B------:R-:W-:Y:S01]  /*114d0*/  UIADD3 UR15, UR25, UR15, URZ ;  /* 0x0000000f190f7290 */ /* 0x000fe2000fffe03f */
[----:B------:R-:W-:-:S11]  /*114e0*/  ULDC.64 UR26, c[0x0][0x198] ;  /* 0x00006600001a7ab9 */ /* 0x000fd60000000a00 */
.L_x_568:
[----:B------:R-:W-:-:S03]  /*114f0*/  UMOV UR8, 0xffffffff ;  /* 0xffffffff00087882 */ /* 0x000fc60000000000 */
[----:B------:R-:W-:Y:S05]  /*11500*/  BRA.DIV UR8, `(.L_x_558) ;  /* 0x0000001608447947 */ /* 0x000fea000b800000 */
[----:B------:R-:W-:-:S13]  /*11510*/  ELECT P6, URZ, PT ;  /* 0x00000000003f782f */ /* 0x000fda00038c0000 */
.L_x_589:
[----:B------:R-:W0:Y:S01]  /*11520*/  LDC R4, c[0x0][0x28c] ;  /* 0x0000a300ff047b82 */ /* 0x000e220000000800 */
[----:B------:R-:W-:Y:S01]  /*11530*/  BSSY B1, `(.L_x_559) ;  /* 0x000003a000017945 */ /* 0x000fe20003800000 */
[----:B0-----:R-:W-:-:S13]  /*11540*/  ISETP.LT.OR P6, PT, R4, 0x1, !P6 ;  /* 0x000000010400780c */ /* 0x001fda00077c1670 */
[----:B------:R-:W-:Y:S05]  /*11550*/  @P6 BRA `(.L_x_560) ;  /* 0x0000000000dc6947 */ /* 0x000fea0003800000 */
[----:B------:R-:W-:Y:S01]  /*11560*/  LEA R2, R2, UR6, 0x8 ;  /* 0x0000000602027c11 */ /* 0x000fe2000f8e40ff */
[----:B------:R-:W-:Y:S02]  /*11570*/  IMAD.SHL.U32 R3, R3, 0x100, RZ ;  /* 0x0000010003037824 */ /* 0x000fe400078e00ff */
[----:B------:R-:W-:Y:S02]  /*11580*/  IMAD.MOV.U32 R13, RZ, RZ, RZ ;  /* 0x000000ffff0d7224 */ /* 0x000fe400078e00ff */
[----:B------:R-:W-:Y:S02]  /*11590*/  IMAD.U32 R11, RZ, RZ, UR28 ;  /* 0x0000001cff0b7e24 */ /* 0x000fe4000f8e00ff */
[----:B------:R-:W-:Y:S02]  /*115a0*/  IMAD.MOV.U32 R4, RZ, RZ, R0 ;  /* 0x000000ffff047224 */ /* 0x000fe400078e0000 */
[----:B------:R-:W-:-:S07]  /*115b0*/  IMAD.MOV.U32 R5, RZ, RZ, R6 ;  /* 0x000000ffff057224 */ /* 0x000fce00078e0006 */
.L_x_563:
[----:B------:R-:W0:Y:S01]  /*115c0*/  S2R R10, SR_CgaCtaId ;  /* 0x00000000000a7919 */ /* 0x000e220000008800 */
[----:B------:R-:W-:Y:S01]  /*115d0*/  MOV R7, 0x400 ;  /* 0x0000040000077802 */ /* 0x000fe20000000f00 */
[----:B------:R-:W1:Y:S03]  /*115e0*/  S2R R15, SR_TID.X ;  /* 0x00000000000f7919 */ /* 0x000e660000002100 */
[----:B0-----:R-:W-:Y:S02]  /*115f0*/  LEA R14, R10, R7, 0x18 ;  /* 0x000000070a0e7211 */ /* 0x001fe400078ec0ff */
[----:B------:R-:W-:Y:S02]  /*11600*/  SHF.L.U32 R7, R4, 0x1f, RZ ;  /* 0x0000001f04077819 */ /* 0x000fe400000006ff */
[----:B-1----:R-:W-:Y:S01]  /*11610*/  LOP3.LUT P1, RZ, R15, 0x7f, RZ, 0xc0, !PT ;  /* 0x0000007f0fff7812 */ /* 0x002fe2000782c0ff */
[----:B------:R-:W-:-:S04]  /*11620*/  IMAD R12, R5, 0x8, R14 ;  /* 0x00000008050c7824 */ /* 0x000fc800078e020e */
[----:B------:R-:W0:Y:S08]  /*11630*/  SYNCS.PHASECHK.TRANS64.TRYWAIT P0, [R12+URZ+0x70], R7 ;  /* 0x000070070c0075a7 */ /* 0x000e30000800017f */
[----:B------:R-:W1:Y:S01]  /*11640*/  @!P1 LDC R10, c[0x0][0x500] ;  /* 0x00014000ff0a9b82 */ /* 0x000e620000000800 */
[----:B0-----:R-:W-:Y:S05]  /*11650*/  @!P0 BRA `(.L_x_561) ;  /* 0x0000001400108947 */ /* 0x001fea0003800000 */
.L_x_590:
[----:B------:R-:W-:Y:S01]  /*11660*/  UPRMT UR8, UR23, 0x9910, URZ ;  /* 0x0000991017087896 */ /* 0x000fe2000800003f */
[----:B-1----:R1:W-:Y:S03]  /*11670*/  @!P1 SYNCS.ARRIVE.TRANS64 RZ, [R12+URZ], R10 ;  /* 0x0000000a0cff99a7 */ /* 0x0023e6000800003f */
[----:B------:R-:W-:-:S06]  /*11680*/  UISETP.NE.AND UP0, UPT, UR8, 0x2, UPT ;  /* 0x000000020800788c */ /* 0x000fcc000bf05270 */
[----:B------:R-:W-:-:S13]  /*11690*/  PLOP3.LUT P0, PT, PT, PT, UP0, 0x80, 0x0 ;  /* 0x000000000000781c */ /* 0x000fda0003f0f008 */
[----:B-1----:R-:W-:Y:S05]  /*116a0*/  @P0 BRA `(.L_x_562) ;  /* 0x0000000000040947 */ /* 0x002fea0003800000 */
[----:B------:R-:W-:Y:S01]  /*116b0*/  BPT.TRAP 0x1 ;  /* 0x000000040000795c */ /* 0x000fe20000300000 */
.L_x_562:
[C---:B0-----:R-:W-:Y:S01]  /*116c0*/  IMAD R7, R5.reuse, 0x2000, R14 ;  /* 0x0000200005077824 */ /* 0x041fe200078e020e */
[----:B------:R-:W-:Y:S01]  /*116d0*/  R2UR UR11, R5 ;  /* 0x00000000050b72ca */ /* 0x000fe200000e0000 */
[----:B------:R-:W-:Y:S01]  /*116e0*/  VIADD R11, R11, 0xffffffff ;  /* 0xffffffff0b0b7836 */ /* 0x000fe20000000000 */
[----:B------:R-:W-:Y:S01]  /*116f0*/  R2UR UR20, R14 ;  /* 0x000000000e1472ca */ /* 0x000fe200000e0000 */
[----:B------:R-:W-:Y:S01]  /*11700*/  UIADD3 UR16, UP0, UR26, 0xf0, URZ ;  /* 0x000000f01a107890 */ /* 0x000fe2000ff1e03f */
[----:B------:R-:W-:Y:S01]  /*11710*/  R2UR UR8, R7 ;  /* 0x00000000070872ca */ /* 0x000fe200000e0000 */
[----:B------:R-:W-:Y:S01]  /*11720*/  UIADD3 UR30, UP1, UR26, 0x1f0, URZ ;  /* 0x000001f01a1e7890 */ /* 0x000fe2000ff3e03f */
[----:B------:R-:W-:Y:S01]  /*11730*/  R2UR UR21, R3 ;  /* 0x00000000031572ca */ /* 0x000fe200000e0000 */
[----:B------:R-:W-:Y:S01]  /*11740*/  UIADD3.X UR17, URZ, UR27, URZ, UP0, !UPT ;  /* 0x0000001b3f117290 */ /* 0x000fe200087fe43f */
[----:B------:R-:W-:Y:S01]  /*11750*/  R2UR UR9, R12 ;  /* 0x000000000c0972ca */ /* 0x000fe200000e0000 */
[----:B------:R-:W-:Y:S01]  /*11760*/  VIADD R5, R5, 0x1 ;  /* 0x0000000105057836 */ /* 0x000fe20000000000 */
[----:B------:R-:W-:Y:S01]  /*11770*/  R2UR UR10, R13 ;  /* 0x000000000d0a72ca */ /* 0x000fe200000e0000 */
[----:B------:R-:W-:Y:S01]  /*11780*/  UIADD3.X UR31, URZ, UR27, URZ, UP1, !UPT ;  /* 0x0000001b3f1f7290 */ /* 0x000fe20008ffe43f */
[----:B------:R-:W-:Y:S01]  /*11790*/  R2UR UR12, R9 ;  /* 0x00000000090c72ca */ /* 0x000fe200000e0000 */
[----:B------:R-:W-:Y:S01]  /*117a0*/  ULEA UR11, UR11, UR14, 0xd ;  /* 0x0000000e0b0b7291 */ /* 0x000fe2000f8e683f */
[----:B------:R-:W-:Y:S01]  /*117b0*/  R2UR UR22, R2 ;  /* 0x00000000021672ca */ /* 0x000fe200000e0000 */
[----:B------:R-:W-:Y:S01]  /*117c0*/  UMOV UR18, 0x0 ;  /* 0x0000000000127882 */ /* 0x000fe20000000000 */
[----:B------:R-:W-:Y:S01]  /*117d0*/  ISETP.GT.AND P1, PT, R11, 0x1, PT ;  /* 0x000000010b00780c */ /* 0x000fe20003f24270 */
[----:B------:R-:W-:Y:S01]  /*117e0*/  UIADD3 UR8, UR8, 0x200, URZ ;  /* 0x0000020008087890 */ /* 0x000fe2000fffe03f */
[----:B------:R-:W-:Y:S01]  /*117f0*/  ISETP.NE.AND P0, PT, R5, 0xe, PT ;  /* 0x0000000e0500780c */ /* 0x000fe20003f05270 */
[----:B------:R-:W-:Y:S01]  /*11800*/  UIADD3 UR20, UR20, UR11, URZ ;  /* 0x0000000b14147290 */ /* 0x000fe2000fffe03f */
[----:B------:R-:W-:Y:S01]  /*11810*/  VIADD R13, R13, 0x20 ;  /* 0x000000200d0d7836 */ /* 0x000fe20000000000 */
[----:B------:R-:W-:Y:S01]  /*11820*/  UMOV UR19, 0x10000000 ;  /* 0x1000000000137882 */ /* 0x000fe20000000000 */
[----:B------:R-:W-:Y:S01]  /*11830*/  UMOV UR11, UR21 ;  /* 0x00000015000b7c82 */ /* 0x000fe20008000000 */
[----:B------:R-:W-:Y:S01]  /*11840*/  UMOV UR29, 0x30000 ;  /* 0x00030000001d7882 */ /* 0x000fe20000000000 */
[----:B------:R-:W-:-:S02]  /*11850*/  SEL R7, RZ, 0x1, P0 ;  /* 0x00000001ff077807 */ /* 0x000fc40000000000 */
[----:B------:R0:W-:Y:S01]  /*11860*/  UTMALDG.3D [UR8], [UR16], desc[UR18] ;  /* 0x00001208100075b4 */ /* 0x0001e20008011000 */
[----:B------:R-:W-:Y:S02]  /*11870*/  SEL R5, R5, RZ, P0 ;  /* 0x000000ff05057207 */ /* 0x000fe40000000000 */
[----:B------:R-:W-:Y:S01]  /*11880*/  LOP3.LUT R4, R4, R7, RZ, 0x3c, !PT ;  /* 0x0000000704047212 */ /* 0x000fe200078e3cff */
[----:B0-----:R-:W-:Y:S01]  /*11890*/  UMOV UR8, UR20 ;  /* 0x0000001400087c82 */ /* 0x001fe20008000000 */
[----:B------:R-:W-:Y:S02]  /*118a0*/  UMOV UR11, UR22 ;  /* 0x00000016000b7c82 */ /* 0x000fe40008000000 */
[----:B------:R0:W-:Y:S02]  /*118b0*/  UTMALDG.3D.MULTICAST [UR8], [UR30], UR29, desc[UR18] ;  /* 0x000012081e0073b4 */ /* 0x0001e4000801181d */
[----:B0-----:R-:W-:Y:S05]  /*118c0*/  @P1 BRA `(.L_x_563) ;  /* 0xfffffffc003c1947 */ /* 0x001fea000383ffff */
.L_x_560:
[----:B------:R-:W-:Y:S05]  /*118d0*/  BSYNC B1 ;  /* 0x0000000000017941 */ /* 0x000fea0003800000 */
.L_x_559:
[----:B------:R-:W2:Y:S01]  /*118e0*/  LDL.LU R14, [R1+0x200] ;  /* 0x00020000010e7983 */ /* 0x000ea20000300800 */
[----:B------:R-:W-:Y:S01]  /*118f0*/  LOP3.LUT P0, RZ, R8, 0xff, RZ, 0xc0, !PT ;  /* 0x000000ff08ff7812 */ /* 0x000fe2000780c0ff */
[----:B------:R-:W-:Y:S01]  /*11900*/  VIADD R6, R6, UR13 ;  /* 0x0000000d06067c36 */ /* 0x000fe20008000000 */
[----:B------:R-:W-:Y:S01]  /*11910*/  ULDC.64 UR8, c[0x0][0x650] ;  /* 0x0001940000087ab9 */ /* 0x000fe20000000a00 */
[----:B------:R-:W3:Y:S01]  /*11920*/  LDL.LU R12, [R1+0x204] ;  /* 0x00020400010c7983 */ /* 0x000ee20000300800 */
[----:B------:R-:W-:Y:S01]  /*11930*/  UISETP.GE.U32.AND UP0, UPT, UR13, 0xe, UPT ;  /* 0x0000000e0d00788c */ /* 0x000fe2000bf06070 */
[----:B------:R-:W-:Y:S01]  /*11940*/  BSSY B1, `(.L_x_564) ;  /* 0x0000075000017945 */ /* 0x000fe20003800000 */
[----:B------:R-:W-:Y:S01]  /*11950*/  IMAD.MOV.U32 R9, RZ, RZ, -0x1 ;  /* 0xffffffffff097424 */ /* 0x000fe200078e00ff */
[----:B------:R-:W-:Y:S02]  /*11960*/  PRMT R4, RZ, 0x7610, R4 ;  /* 0x00007610ff047816 */ /* 0x000fe40000000004 */
[----:B------:R-:W-:-:S02]  /*11970*/  PRMT R8, RZ, 0x7610, R8 ;  /* 0x00007610ff087816 */ /* 0x000fc40000000008 */
[----:B------:R-:W-:Y:S02]  /*11980*/  PLOP3.LUT P1, PT, PT, PT, UP0, 0x80, 0x0 ;  /* 0x000000000000781c */ /* 0x000fe40003f2f008 */
[----:B------:R-:W0:Y:S01]  /*11990*/  @P0 S2R R3, SR_CgaCtaId ;  /* 0x0000000000030919 */ /* 0x000e220000008800 */
[----:B------:R-:W-:-:S04]  /*119a0*/  @P0 MOV R2, 0x400 ;  /* 0x0000040000020802 */ /* 0x000fc80000000f00 */
[----:B0-----:R-:W-:Y:S01]  /*119b0*/  @P0 LEA R2, R3, R2, 0x18 ;  /* 0x0000000203020211 */ /* 0x001fe200078ec0ff */
[----:B------:R-:W-:-:S03]  /*119c0*/  IMAD.U32 R3, RZ, RZ, UR13 ;  /* 0x0000000dff037e24 */ /* 0x000fc6000f8e00ff */
[----:B------:R0:W-:Y:S01]  /*119d0*/  @P0 SYNCS.ARRIVE.TRANS64.A1T0 RZ, [R2+URZ+0xf8], RZ ;  /* 0x0000f8ff02ff09a7 */ /* 0x0001e2000810003f */
[----:B------:R-:W-:-:S04]  /*119e0*/  ISETP.GT.U32.AND P0, PT, R6, 0xd, PT ;  /* 0x0000000d0600780c */ /* 0x000fc80003f04070 */
[----:B------:R-:W-:Y:S02]  /*119f0*/  ISETP.LT.U32.AND P0, PT, R3, 0xe, P0 ;  /* 0x0000000e0300780c */ /* 0x000fe40000701070 */
[----:B0-----:R-:W-:-:S05]  /*11a00*/  SHF.R.U32.HI R2, RZ, 0x1, R6 ;  /* 0x00000001ff027819 */ /* 0x001fca0000011606 */
[----:B------:R-:W-:-:S04]  /*11a10*/  IMAD.WIDE.U32 R2, R2, -0x6db6db6d, RZ ;  /* 0x9249249302027825 */ /* 0x000fc800078e00ff */
[----:B------:R-:W-:Y:S01]  /*11a20*/  IMAD.MOV.U32 R2, RZ, RZ, -0x1 ;  /* 0xffffffffff027424 */ /* 0x000fe200078e00ff */
[----:B------:R-:W-:Y:S02]  /*11a30*/  SHF.R.U32.HI R5, RZ, 0x2, R3 ;  /* 0x00000002ff057819 */ /* 0x000fe40000011603 */
[----:B------:R-:W-:-:S03]  /*11a40*/  SEL R3, RZ, 0x1, !P0 ;  /* 0x00000001ff037807 */ /* 0x000fc60004000000 */
[----:B------:R-:W-:Y:S01]  /*11a50*/  IMAD R6, R5, -0xe, R6 ;  /* 0xfffffff205067824 */ /* 0x000fe200078e0206 */
[----:B------:R-:W-:Y:S01]  /*11a60*/  LOP3.LUT R0, R0, R3, RZ, 0x3c, !PT ;  /* 0x0000000300007212 */ /* 0x000fe200078e3cff */
[----:B------:R-:W-:-:S03]  /*11a70*/  IMAD.MOV.U32 R3, RZ, RZ, -0x1 ;  /* 0xffffffffff037424 */ /* 0x000fc600078e00ff */
[----:B------:R-:W-:Y:S02]  /*11a80*/  @P1 LOP3.LUT R0, R0, 0x1, R5, 0x78, !PT ;  /* 0x0000000100001812 */ /* 0x000fe400078e7805 */
[----:B---3--:R-:W-:-:S04]  /*11a90*/  IADD3 R12, P0, R12, UR24, RZ ;  /* 0x000000180c0c7c10 */ /* 0x008fc8000ff1e0ff */
[----:B--2---:R-:W-:Y:S01]  /*11aa0*/  IADD3.X R14, R14, UR15, RZ, P0, !PT ;  /* 0x0000000f0e0e7c10 */ /* 0x004fe200087fe4ff */
[----:B------:R0:W-:Y:S01]  /*11ab0*/  STL [R1+0x204], R12 ;  /* 0x0002040c01007387 */ /* 0x0001e20000100800 */
[----:B------:R-:W-:-:S03]  /*11ac0*/  ISETP.GE.U32.AND P0, PT, R12, UR8, PT ;  /* 0x000000080c007c0c */ /* 0x000fc6000bf06070 */
[----:B------:R0:W-:Y:S01]  /*11ad0*/  STL [R1+0x200], R14 ;  /* 0x0002000e01007387 */ /* 0x0001e20000100800 */
[----:B------:R-:W-:-:S13]  /*11ae0*/  ISETP.GE.U32.AND.EX P0, PT, R14, UR9, PT, P0 ;  /* 0x000000090e007c0c */ /* 0x000fda000bf06100 */
[----:B0-----:R-:W-:Y:S05]  /*11af0*/  @P0 BRA `(.L_x_565) ;  /* 0x0000000400640947 */ /* 0x001fea0003800000 */
[----:B------:R-:W0:Y:S01]  /*11b00*/  S2R R7, SR_CTAID.X ;  /* 0x0000000000077919 */ /* 0x000e220000002500 */
[----:B------:R-:W-:Y:S01]  /*11b10*/  ULDC UR8, c[0x0][0x150] ;  /* 0x0000540000087ab9 */ /* 0x000fe20000000800 */
[----:B------:R-:W1:Y:S01]  /*11b20*/  LDC R4, c[0x0][0x144] ;  /* 0x00005100ff047b82 */ /* 0x000e620000000800 */
[----:B------:R-:W-:Y:S01]  /*11b30*/  UISETP.NE.AND UP0, UPT, UR46, URZ, UPT ;  /* 0x0000003f2e00728c */ /* 0x000fe2000bf05270 */
[----:B------:R-:W2:Y:S01]  /*11b40*/  S2R R5, SR_CTAID.Y ;  /* 0x0000000000057919 */ /* 0x000ea20000002600 */
[----:B------:R-:W-:-:S04]  /*11b50*/  ULDC UR11, c[0x0][0x630] ;  /* 0x00018c00000b7ab9 */ /* 0x000fc80000000800 */
[----:B------:R-:W-:Y:S01]  /*11b60*/  PLOP3.LUT P0, PT, PT, PT, UP0, 0x80, 0x0 ;  /* 0x000000000000781c */ /* 0x000fe20003f0f008 */
[----:B------:R-:W3:Y:S01]  /*11b70*/  LDC R10, c[0x0][0x148] ;  /* 0x00005200ff0a7b82 */ /* 0x000ee20000000800 */
[----:B0-----:R-:W-:Y:S02]  /*11b80*/  I2FP.F32.U32 R2, R7 ;  /* 0x0000000700027245 */ /* 0x001fe40000201000 */
[----:B--2---:R-:W-:-:S03]  /*11b90*/  I2FP.F32.U32 R3, R5 ;  /* 0x0000000500037245 */ /* 0x004fc60000201000 */
[----:B------:R-:W-:Y:S01]  /*11ba0*/  FMUL R2, R2, UR8 ;  /* 0x0000000802027c20 */ /* 0x000fe20008400000 */
[----:B------:R-:W-:Y:S02]  /*11bb0*/  ULDC UR8, c[0x0][0x154] ;  /* 0x0000550000087ab9 */ /* 0x000fe40000000800 */
[----:B------:R-:W-:Y:S01]  /*11bc0*/  FMUL R9, R3, UR8 ;  /* 0x0000000803097c20 */ /* 0x000fe20008400000 */
[----:B------:R-:W-:Y:S02]  /*11bd0*/  ULDC.64 UR8, c[0x0][0x628] ;  /* 0x00018a0000087ab9 */ /* 0x000fe40000000a00 */
[----:B------:R-:W0:Y:S08]  /*11be0*/  F2I.U32.TRUNC.NTZ R2, R2 ;  /* 0x0000000200027305 */ /* 0x000e30000020f000 */
[----:B------:R-:W2:Y:S01]  /*11bf0*/  F2I.U32.TRUNC.NTZ R9, R9 ;  /* 0x0000000900097305 */ /* 0x000ea2000020f000 */
[----:B0-----:R-:W-:-:S02]  /*11c00*/  IMAD.MOV R3, RZ, RZ, -R2 ;  /* 0x000000ffff037224 */ /* 0x001fc400078e0a02 */
[----:B------:R-:W-:Y:S02]  /*11c10*/  IMAD.MOV.U32 R2, RZ, RZ, R12 ;  /* 0x000000ffff027224 */ /* 0x000fe400078e000c */
[----:B-1----:R-:W-:Y:S02]  /*11c20*/  IMAD R7, R4, R3, R7 ;  /* 0x0000000304077224 */ /* 0x002fe400078e0207 */
[----:B--2---:R-:W-:-:S04]  /*11c30*/  IMAD.MOV R3, RZ, RZ, -R9 ;  /* 0x000000ffff037224 */ /* 0x004fc800078e0a09 */
[----:B---3--:R-:W-:Y:S01]  /*11c40*/  @P0 IMAD R7, R10, R3, R5 ;  /* 0x000000030a070224 */ /* 0x008fe200078e0205 */
[----:B------:R-:W-:Y:S01]  /*11c50*/  ISETP.NE.U32.AND P0, PT, RZ, UR8, PT ;  /* 0x00000008ff007c0c */ /* 0x000fe2000bf05070 */
[----:B------:R-:W-:-:S03]  /*11c60*/  IMAD.MOV.U32 R3, RZ, RZ, R14 ;  /* 0x000000ffff037224 */ /* 0x000fc600078e000e */
[----:B------:R-:W-:-:S13]  /*11c70*/  ISETP.NE.AND.EX P0, PT, RZ, UR9, PT, P0 ;  /* 0x00000009ff007c0c */ /* 0x000fda000bf05300 */
[----:B------:R-:W-:Y:S05]  /*11c80*/  @!P0 BRA `(.L_x_566) ;  /* 0x0000000000288947 */ /* 0x000fea0003800000 */
[----:B------:R-:W-:Y:S02]  /*11c90*/  ULDC UR10, c[0x0][0x634] ;  /* 0x00018d00000a7ab9 */ /* 0x000fe40000000800 */
[----:B------:R-:W-:-:S05]  /*11ca0*/  IADD3 R3, P0, R12, UR10, RZ ;  /* 0x0000000a0c037c10 */ /* 0x000fca000ff1e0ff */
[----:B------:R-:W-:-:S04]  /*11cb0*/  IMAD.X R9, RZ, RZ, R14, P0 ;  /* 0x000000ffff097224 */ /* 0x000fc800000e060e */
[----:B------:R-:W-:-:S04]  /*11cc0*/  IMAD.WIDE.U32 R4, R9, UR8, RZ ;  /* 0x0000000809047c25 */ /* 0x000fc8000f8e00ff */
[----:B------:R-:W-:-:S04]  /*11cd0*/  IMAD.WIDE.U32 R4, P0, R3, UR9, R4 ;  /* 0x0000000903047c25 */ /* 0x000fc8000f800004 */
[----:B------:R-:W-:-:S04]  /*11ce0*/  IMAD.WIDE.U32 R2, R3, UR8, RZ ;  /* 0x0000000803027c25 */ /* 0x000fc8000f8e00ff */
[----:B------:R-:W-:Y:S01]  /*11cf0*/  IMAD.MOV.U32 R2, RZ, RZ, R5 ;  /* 0x000000ffff027224 */ /* 0x000fe200078e0005 */
[----:B------:R-:W-:Y:S01]  /*11d00*/  IADD3 RZ, P1, R3, R4, RZ ;  /* 0x0000000403ff7210 */ /* 0x000fe20007f3e0ff */
[----:B------:R-:W-:-:S04]  /*11d10*/  IMAD.X R3, RZ, RZ, RZ, P0 ;  /* 0x000000ffff037224 */ /* 0x000fc800000e06ff */
[----:B------:R-:W-:-:S08]  /*11d20*/  IMAD.WIDE.U32.X R2, R9, UR9, R2, P1 ;  /* 0x0000000909027c25 */ /* 0x000fd000088e0402 */
.L_x_566:
[--C-:B------:R-:W-:Y:S01]  /*11d30*/  SHF.R.U64 R9, R2, UR11, R3.reuse ;  /* 0x0000000b02097c19 */ /* 0x100fe20008001203 */
[----:B------:R-:W-:Y:S01]  /*11d40*/  ULDC.64 UR8, c[0x0][0x620] ;  /* 0x0001880000087ab9 */ /* 0x000fe20000000a00 */
[----:B------:R-:W-:Y:S01]  /*11d50*/  SHF.R.U32.HI R2, RZ, UR11, R3 ;  /* 0x0000000bff027c19 */ /* 0x000fe20008011603 */
[----:B------:R-:W-:Y:S01]  /*11d60*/  IMAD.MOV.U32 R3, RZ, RZ, R14 ;  /* 0x000000ffff037224 */ /* 0x000fe200078e000e */
[----:B------:R-:W-:Y:S01]  /*11d70*/  IADD3 R11, P0, RZ, -R9, RZ ;  /* 0x80000009ff0b7210 */ /* 0x000fe20007f1e0ff */
[----:B------:R-:W-:-:S04]  /*11d80*/  ULDC.64 UR10, c[0x0][0x640] ;  /* 0x00019000000a7ab9 */ /* 0x000fc80000000a00 */
[----:B------:R-:W-:Y:S01]  /*11d90*/  IMAD.X R2, RZ, RZ, ~R2, P0 ;  /* 0x000000ffff027224 */ /* 0x000fe200000e0e02 */
[----:B------:R-:W-:-:S03]  /*11da0*/  ISETP.NE.U32.AND P0, PT, RZ, UR10, PT ;  /* 0x0000000aff007c0c */ /* 0x000fc6000bf05070 */
[----:B------:R-:W-:Y:S01]  /*11db0*/  IMAD R2, R2, UR8, RZ ;  /* 0x0000000802027c24 */ /* 0x000fe2000f8e02ff */
[----:B------:R-:W-:-:S03]  /*11dc0*/  ISETP.NE.AND.EX P0, PT, RZ, UR11, PT, P0 ;  /* 0x0000000bff007c0c */ /* 0x000fc6000bf05300 */
[----:B------:R-:W-:Y:S02]  /*11dd0*/  IMAD R5, R11, UR9, R2 ;  /* 0x000000090b057c24 */ /* 0x000fe4000f8e0202 */
[----:B------:R-:W-:-:S04]  /*11de0*/  IMAD.MOV.U32 R2, RZ, RZ, R12 ;  /* 0x000000ffff027224 */ /* 0x000fc800078e000c */
[----:B------:R-:W-:Y:S01]  /*11df0*/  IMAD.WIDE.U32 R2, R11, UR8, R2 ;  /* 0x000000080b027c25 */ /* 0x000fe2000f8e0002 */
[----:B------:R-:W-:-:S03]  /*11e00*/  ULDC UR8, c[0x0][0x618] ;  /* 0x0001860000087ab9 */ /* 0x000fc60000000800 */
[----:B------:R-:W-:-:S05]  /*11e10*/  IMAD.IADD R3, R3, 0x1, R5 ;  /* 0x0000000103037824 */ /* 0x000fca00078e0205 */
[--C-:B------:R-:W-:Y:S02]  /*11e20*/  SHF.R.U64 R10, R2, UR8, R3.reuse ;  /* 0x00000008020a7c19 */ /* 0x100fe40008001203 */
[----:B------:R-:W-:Y:S01]  /*11e30*/  SHF.R.U32.HI R3, RZ, UR8, R3 ;  /* 0x00000008ff037c19 */ /* 0x000fe20008011603 */
[----:B------:R-:W-:-:S03]  /*11e40*/  ULDC UR8, c[0x0][0x608] ;  /* 0x0001820000087ab9 */ /* 0x000fc60000000800 */
[--C-:B------:R-:W-:Y:S02]  /*11e50*/  SHF.R.U64 R12, R10, UR8, R3.reuse ;  /* 0x000000080a0c7c19 */ /* 0x100fe40008001203 */
[----:B------:R-:W-:Y:S01]  /*11e60*/  SHF.R.U32.HI R3, RZ, UR8, R3 ;  /* 0x00000008ff037c19 */ /* 0x000fe20008011603 */
[----:B------:R-:W-:-:S03]  /*11e70*/  ULDC UR8, c[0x0][0x658] ;  /* 0x0001960000087ab9 */ /* 0x000fc60000000800 */
[--C-:B------:R-:W-:Y:S02]  /*11e80*/  SHF.R.U64 R11, R12, UR8, R3.reuse ;  /* 0x000000080c0b7c19 */ /* 0x100fe40008001203 */
[----:B------:R-:W-:-:S03]  /*11e90*/  SHF.R.U32.HI R13, RZ, UR8, R3 ;  /* 0x00000008ff0d7c19 */ /* 0x000fc60008011603 */
[----:B------:R-:W-:Y:S02]  /*11ea0*/  IMAD.MOV.U32 R2, RZ, RZ, R11 ;  /* 0x000000ffff027224 */ /* 0x000fe400078e000b */
[----:B------:R-:W-:Y:S01]  /*11eb0*/  IMAD.MOV.U32 R3, RZ, RZ, R13 ;  /* 0x000000ffff037224 */ /* 0x000fe200078e000d */
[----:B------:R-:W-:Y:S06]  /*11ec0*/  @!P0 BRA `(.L_x_567) ;  /* 0x0000000000288947 */ /* 0x000fec0003800000 */
        /* <DEDUP_REMOVED lines=10> */
.L_x_567:
[----:B------:R-:W-:Y:S01]  /*11f70*/  ULDC UR8, c[0x0][0x648] ;  /* 0x0001920000087ab9 */ /* 0x000fe20000000800 */
[----:B------:R-:W-:Y:S01]  /*11f80*/  LOP3.LUT R12, R12, UR7, RZ, 0xc0, !PT ;  /* 0x000000070c0c7c12 */ /* 0x000fe2000f8ec0ff */
[----:B------:R-:W-:Y:S01]  /*11f90*/  UISETP.NE.AND UP0, UPT, UR46, URZ, UPT ;  /* 0x0000003f2e00728c */ /* 0x000fe2000bf05270 */
[----:B------:R-:W-:Y:S01]  /*11fa0*/  SHF.R.U64 R3, R2, UR8, R3 ;  /* 0x0000000802037c19 */ /* 0x000fe20008001203 */
[----:B------:R-:W-:Y:S01]  /*11fb0*/  ULDC UR8, c[0x0][0x638] ;  /* 0x00018e0000087ab9 */ /* 0x000fe20000000800 */
[----:B------:R-:W-:-:S03]  /*11fc0*/  LOP3.LUT R4, R10, UR4, RZ, 0xc0, !PT ;  /* 0x000000040a047c12 */ /* 0x000fc6000f8ec0ff */
[----:B------:R-:W-:Y:S01]  /*11fd0*/  IMAD.MOV R2, RZ, RZ, -R3 ;  /* 0x000000ffff027224 */ /* 0x000fe200078e0a03 */
[----:B------:R-:W-:Y:S01]  /*11fe0*/  PLOP3.LUT P0, PT, PT, PT, UP0, 0x40, 0x0 ;  /* 0x000000000000781c */ /* 0x000fe20003f0e808 */
[----:B------:R-:W-:Y:S01]  /*11ff0*/  IMAD R12, R3, UR5, R12 ;  /* 0x00000005030c7c24 */ /* 0x000fe2000f8e020c */
[----:B------:R-:W-:Y:S01]  /*12000*/  PLOP3.LUT P1, PT, PT, PT, UP0, 0x40, 0x0 ;  /* 0x000000000000781c */ /* 0x000fe20003f2e808 */
[----:B------:R-:W-:Y:S01]  /*12010*/  IMAD R11, R2, UR8, R11 ;  /* 0x00000008020b7c24 */ /* 0x000fe2000f8e020b */
[----:B------:R-:W-:Y:S02]  /*12020*/  ULDC UR8, c[0x0][0x610] ;  /* 0x0001840000087ab9 */ /* 0x000fe40000000800 */
[----:B------:R-:W-:Y:S01]  /*12030*/  IMAD R7, R12, UR8, R7 ;  /* 0x000000080c077c24 */ /* 0x000fe2000f8e0207 */
[----:B------:R-:W-:Y:S02]  /*12040*/  ULDC UR8, c[0x0][0x600] ;  /* 0x0001800000087ab9 */ /* 0x000fe40000000800 */
[----:B------:R-:W-:-:S05]  /*12050*/  IMAD R4, R11, UR8, R4 ;  /* 0x000000080b047c24 */ /* 0x000fca000f8e0204 */
[----:B------:R-:W-:Y:S02]  /*12060*/  SEL R2, R4, R7, P0 ;  /* 0x0000000704027207 */ /* 0x000fe40000000000 */
[----:B------:R-:W-:Y:S01]  /*12070*/  SEL R3, R7, R4, P1 ;  /* 0x0000000407037207 */ /* 0x000fe20000800000 */
[----:B------:R-:W-:-:S07]  /*12080*/  IMAD.MOV.U32 R4, RZ, RZ, 0x1 ;  /* 0x00000001ff047424 */ /* 0x000fce00078e00ff */
.L_x_565:
[----:B------:R-:W-:Y:S05]  /*12090*/  BSYNC B1 ;  /* 0x0000000000017941 */ /* 0x000fea0003800000 */
.L_x_564:
[----:B------:R-:W-:-:S13]  /*120a0*/  LOP3.LUT P0, RZ, R4, 0xff, RZ, 0xc0, !PT ;  /* 0x000000ff04ff7812 */ /* 0x000fda000780c0ff */
[----:B------:R-:W-:Y:S05]  /*120b0*/  @P0 BRA `(.L_x_568) ;  /* 0xfffffff4000c0947 */ /* 0x000fea000383ffff */
[----:B------:R-:W-:Y:S05]  /*120c0*/  BSYNC B0 ;  /* 0x0000000000007941 */ /* 0x000fea0003800000 */
.L_x_557:
[----:B------:R-:W-:-:S03]  /*120d0*/  UMOV UR8, 0xffffffff ;  /* 0xffffffff00087882 */ /* 0x000fc60000000000 */
[----:B------:R-:W-:Y:S05]  /*120e0*/  BRA.DIV UR8, `(.L_x_569) ;  /* 0x0000000a08807947 */ /* 0x000fea000b800000 */
[----:B------:R-:W-:-:S13]  /*120f0*/  ELECT P6, URZ, PT ;  /* 0x00000000003f782f */ /* 0x000fda00038c0000 */
.L_x_593:
[----:B------:R-:W-:Y:S04]  /*12100*/  BSSY B0, `(.L_x_570) ;  /* 0x0000086000007945 */ /* 0x000fe80003800000 */
[----:B------:R-:W-:Y:S05]  /*12110*/  @!P6 BRA `(.L_x_571) ;  /* 0x000000080010e947 */ /* 0x000fea0003800000 */
[----:B------:R-:W-:-:S04]  /*12120*/  ULOP3.LUT UR8, UR40, 0x2, URZ, 0xfc, !UPT ;  /* 0x0000000228087892 */ /* 0x000fc8000f8efc3f */
[----:B------:R-:W-:-:S06]  /*12130*/  UISETP.NE.AND UP0, UPT, UR8, 0x3, UPT ;  /* 0x000000030800788c */ /* 0x000fcc000bf05270 */
[----:B------:R-:W-:-:S13]  /*12140*/  PLOP3.LUT P0, PT, PT, PT, UP0, 0x80, 0x0 ;  /* 0x000000000000781c */ /* 0x000fda0003f0f008 */
[----:B------:R-:W-:Y:S05]  /*12150*/  @!P0 BRA `(.L_x_572) ;  /* 0x0000000000048947 */ /* 0x000fea0003800000 */
[----:B------:R-:W-:Y:S01]  /*12160*/  BPT.TRAP 0x1 ;  /* 0x000000040000795c */ /* 0x000fe20000300000 */
.L_x_572:
[----:B------:R-:W0:Y:S01]  /*12170*/  S2R R3, SR_CgaCtaId ;  /* 0x0000000000037919 */ /* 0x000e220000008800 */
[----:B------:R-:W-:-:S04]  /*12180*/  MOV R2, 0x400 ;  /* 0x0000040000027802 */ /* 0x000fc80000000f00 */
[----:B0-----:R-:W-:Y:S02]  /*12190*/  LEA R3, R3, R2, 0x18 ;  /* 0x0000000203037211 */ /* 0x001fe400078ec0ff */
[----:B------:R-:W-:-:S03]  /*121a0*/  SHF.L.U32 R2, R0, 0x1f, RZ ;  /* 0x0000001f00027819 */ /* 0x000fc600000006ff */
[----:B------:R-:W-:-:S04]  /*121b0*/  VIADD R3, R3, 0x70 ;  /* 0x0000007003037836 */ /* 0x000fc80000000000 */
[----:B------:R-:W-:-:S04]  /*121c0*/  IMAD R5, R6, 0x8, R3 ;  /* 0x0000000806057824 */ /* 0x000fc800078e0203 */
[----:B------:R-:W0:Y:S02]  /*121d0*/  SYNCS.PHASECHK.TRANS64.TRYWAIT P0, [R5+URZ], R2 ;  /* 0x00000002050075a7 */ /* 0x000e24000800017f */
[----:B0-----:R-:W-:Y:S05]  /*121e0*/  @!P0 BRA `(.L_x_573) ;  /* 0x0000000800608947 */ /* 0x001fea0003800000 */
.L_x_594:
[----:B------:R-:W-:-:S05]  /*121f0*/  VIADD R6, R6, 0x1 ;  /* 0x0000000106067836 */ /* 0x000fca0000000000 */
[----:B------:R-:W-:-:S04]  /*12200*/  ISETP.NE.AND P0, PT, R6, 0xe, PT ;  /* 0x0000000e0600780c */ /* 0x000fc80003f05270 */
[----:B0-----:R-:W-:Y:S02]  /*12210*/  SEL R5, RZ, 0x1, P0 ;  /* 0x00000001ff057807 */ /* 0x001fe40000000000 */
[----:B------:R-:W-:Y:S02]  /*12220*/  SEL R6, R6, RZ, P0 ;  /* 0x000000ff06067207 */ /* 0x000fe40000000000 */
[----:B------:R-:W-:-:S03]  /*12230*/  LOP3.LUT R5, R0, R5, RZ, 0x3c, !PT ;  /* 0x0000000500057212 */ /* 0x000fc600078e3cff */
[----:B------:R-:W-:Y:S01]  /*12240*/  IMAD R7, R6, 0x8, R3 ;  /* 0x0000000806077824 */ /* 0x000fe200078e0203 */
[----:B------:R-:W-:-:S04]  /*12250*/  SHF.L.U32 R0, R5, 0x1f, RZ ;  /* 0x0000001f05007819 */ /* 0x000fc800000006ff */
[----:B------:R-:W0:Y:S02]  /*12260*/  SYNCS.PHASECHK.TRANS64.TRYWAIT P0, [R7+URZ], R0 ;  /* 0x00000000070075a7 */ /* 0x000e24000800017f */
[----:B0-----:R-:W-:Y:S05]  /*12270*/  @!P0 BRA `(.L_x_574) ;  /* 0x0000000800508947 */ /* 0x001fea0003800000 */
.L_x_595:
[----:B0-----:R-:W-:-:S05]  /*12280*/  VIADD R0, R6, 0x1 ;  /* 0x0000000106007836 */ /* 0x001fca0000000000 */
[----:B------:R-:W-:-:S04]  /*12290*/  ISETP.NE.AND P0, PT, R0, 0xe, PT ;  /* 0x0000000e0000780c */ /* 0x000fc80003f05270 */
[----:B------:R-:W-:Y:S02]  /*122a0*/  SEL R2, RZ, 0x1, P0 ;  /* 0x00000001ff027807 */ /* 0x000fe40000000000 */
[----:B------:R-:W-:Y:S02]  /*122b0*/  SEL R4, R0, RZ, P0 ;  /* 0x000000ff00047207 */ /* 0x000fe40000000000 */
[----:B------:R-:W-:-:S03]  /*122c0*/  LOP3.LUT R5, R5, R2, RZ, 0x3c, !PT ;  /* 0x0000000205057212 */ /* 0x000fc600078e3cff */
[----:B------:R-:W-:Y:S01]  /*122d0*/  IMAD R7, R4, 0x8, R3 ;  /* 0x0000000804077824 */ /* 0x000fe200078e0203 */
[----:B------:R-:W-:-:S04]  /*122e0*/  SHF.L.U32 R0, R5, 0x1f, RZ ;  /* 0x0000001f05007819 */ /* 0x000fc800000006ff */
[----:B------:R-:W0:Y:S02]  /*122f0*/  SYNCS.PHASECHK.TRANS64.TRYWAIT P0, [R7+URZ], R0 ;  /* 0x00000000070075a7 */ /* 0x000e24000800017f */
[----:B0-----:R-:W-:Y:S05]  /*12300*/  @!P0 BRA `(.L_x_575) ;  /* 0x0000000800408947 */ /* 0x001fea0003800000 */
.L_x_596:
        /* <DEDUP_REMOVED lines=9> */
.L_x_597:
        /* <DEDUP_REMOVED lines=9> */
.L_x_598:
        /* <DEDUP_REMOVED lines=9> */
.L_x_599:
        /* <DEDUP_REMOVED lines=9> */
.L_x_600:
        /* <DEDUP_REMOVED lines=9> */
.L_x_601:
        /* <DEDUP_REMOVED lines=9> */
.L_x_602:
        /* <DEDUP_REMOVED lines=9> */
.L_x_603:
        /* <DEDUP_REMOVED lines=9> */
.L_x_604:
        /* <DEDUP_REMOVED lines=9> */
.L_x_605:
        /* <DEDUP_REMOVED lines=9> */
.L_x_606:
[----:B0-----:R-:W-:-:S05]  /*128b0*/  VIADD R0, R4, 0x1 ;  /* 0x0000000104007836 */ /* 0x001fca0000000000 */
[----:B------:R-:W-:-:S04]  /*128c0*/  ISETP.NE.AND P0, PT, R0, 0xe, PT ;  /* 0x0000000e0000780c */ /* 0x000fc80003f05270 */
[----:B------:R-:W-:Y:S02]  /*128d0*/  SEL R2, RZ, 0x1, P0 ;  /* 0x00000001ff027807 */ /* 0x000fe40000000000 */
[----:B------:R-:W-:Y:S02]  /*128e0*/  SEL R0, R0, RZ, P0 ;  /* 0x000000ff00007207 */ /* 0x000fe40000000000 */
[----:B------:R-:W-:-:S03]  /*128f0*/  LOP3.LUT R2, R5, R2, RZ, 0x3c, !PT ;  /* 0x0000000205027212 */ /* 0x000fc600078e3cff */
[----:B------:R-:W-:Y:S01]  /*12900*/  IMAD R3, R0, 0x8, R3 ;  /* 0x0000000800037824 */ /* 0x000fe200078e0203 */
[----:B------:R-:W-:-:S07]  /*12910*/  SHF.L.U32 R0, R2, 0x1f, RZ ;  /* 0x0000001f02007819 */ /* 0x000fce00000006ff */
.L_x_586:
[----:B0-----:R0:W1:Y:S02]  /*12920*/  SYNCS.PHASECHK.TRANS64.TRYWAIT P0, [R3+URZ], R0 ;  /* 0x00000000030075a7 */ /* 0x001064000800017f */
[----:B-1----:R-:W-:Y:S05]  /*12930*/  @!P0 NANOSLEEP.SYNCS 0x989680 ;  /* 0x009896800000895d */ /* 0x002fea0003900000 */
[----:B------:R-:W1:Y:S02]  /*12940*/  @!P0 SYNCS.PHASECHK.TRANS64 P0, [R3+URZ], R0 ;  /* 0x00000000030085a7 */ /* 0x000e64000800007f */
[----:B-1----:R-:W-:Y:S05]  /*12950*/  @!P0 BRA `(.L_x_586) ;  /* 0xfffffffc00f08947 */ /* 0x002fea000383ffff */
.L_x_571:
[----:B------:R-:W-:Y:S05]  /*12960*/  BSYNC B0 ;  /* 0x0000000000007941 */ /* 0x000fea0003800000 */
.L_x_570:
[----:B------:R-:W-:Y:S05]  /*12970*/  EXIT ;  /* 0x000000000000794d */ /* 0x000fea0003800000 */
.L_x_22:
[----:B--2---:R2:W3:Y:S02]  /*12980*/  SYNCS.PHASECHK.TRANS64.TRYWAIT P1, [R3+URZ], R2 ;  /* 0x00000002030075a7 */ /* 0x0044e4000802017f */
[----:B---3--:R-:W-:Y:S05]  /*12990*/  @!P1 NANOSLEEP.SYNCS 0x989680 ;  /* 0x009896800000995d */ /* 0x008fea0003900000 */
[----:B------:R-:W3:Y:S02]  /*129a0*/  @!P1 SYNCS.PHASECHK.TRANS64 P1, [R3+URZ], R2 ;  /* 0x00000002030095a7 */ /* 0x000ee4000802007f */
[----:B---3--:R-:W-:Y:S05]  /*129b0*/  @!P1 BRA `(.L_x_22) ;  /* 0xfffffffc00f09947 */ /* 0x008fea000383ffff */
[----:B------:R-:W-:Y:S05]  /*129c0*/  BRA `(.L_x_21) ;  /* 0xfffffeec00ac7947 */ /* 0x000fea000383ffff */
.L_x_27:
[----:B-1----:R1:W2:Y:S02]  /*129d0*/  SYNCS.PHASECHK.TRANS64.TRYWAIT P1, [R5+URZ], R6 ;  /* 0x00000006050075a7 */ /* 0x0022a4000802017f */
[----:B--2---:R-:W-:Y:S05]  /*129e0*/  @!P1 NANOSLEEP.SYNCS 0x989680 ;  /* 0x009896800000995d */ /* 0x004fea0003900000 */
[----:B------:R-:W2:Y:S02]  /*129f0*/  @!P1 SYNCS.PHASECHK.TRANS64 P1, [R5+URZ], R6 ;  /* 0x00000006050095a7 */ /* 0x000ea4000802007f */
[----:B--2---:R-:W-:Y:S05]  /*12a00*/  @!P1 BRA `(.L_x_27) ;  /* 0xfffffffc00f09947 */ /* 0x004fea000383ffff */
[----:B------:R-:W-:Y:S05]  /*12a10*/  BRA `(.L_x_26) ;  /* 0xfffffef400507947 */ /* 0x000fea000383ffff */
.L_x_558:
[----:B------:R-:W-:Y:S01]  /*12a20*/  BSSY B1, `(.L_x_587) ;  /* 0x0000006000017945 */ /* 0x000fe20003800000 */
[----:B------:R-:W-:-:S07]  /*12a30*/  IMAD.MOV.U32 R15, RZ, RZ, -0x1 ;  /* 0xffffffffff0f7424 */ /* 0x000fce00078e00ff */
[----:B------:R-:W-:Y:S05]  /*12a40*/  WARPSYNC.COLLECTIVE R15, `(.L_x_588) ;  /* 0x000000000f0c7348 */ /* 0x000fea0003c00000 */
[----:B------:R-:W-:Y:S02]  /*12a50*/  ELECT P6, UR62, PT ;  /* 0x00000000003e782f */ /* 0x000fe400038c0000 */
[----:B------:R-:W-:Y:S01]  /*12a60*/  MOV R14, UR62 ;  /* 0x0000003e000e7c02 */ /* 0x000fe20008000f00 */
[----:B------:R-:W-:Y:S10]  /*12a70*/  ENDCOLLECTIVE ;  /* 0x000000000000791b */ /* 0x000ff40003800000 */
.L_x_588:
[----:B------:R-:W-:Y:S05]  /*12a80*/  BSYNC B1 ;  /* 0x0000000000017941 */ /* 0x000fea0003800000 */
.L_x_587:
[----:B------:R-:W-:Y:S05]  /*12a90*/  BRA `(.L_x_589) ;  /* 0xffffffe800a07947 */ /* 0x000fea000383ffff */
.L_x_561:
[----:B0-----:R0:W2:Y:S02]  /*12aa0*/  SYNCS.PHASECHK.TRANS64.TRYWAIT P0, [R12+URZ+0x70], R7 ;  /* 0x000070070c0075a7 */ /* 0x0010a4000800017f */
[----:B--2---:R-:W-:Y:S05]  /*12ab0*/  @!P0 NANOSLEEP.SYNCS 0x989680 ;  /* 0x009896800000895d */ /* 0x004fea0003900000 */
[----:B------:R-:W2:Y:S02]  /*12ac0*/  @!P0 SYNCS.PHASECHK.TRANS64 P0, [R12+URZ+0x70], R7 ;  /* 0x000070070c0085a7 */ /* 0x000ea4000800007f */
[----:B--2---:R-:W-:Y:S05]  /*12ad0*/  @!P0 BRA `(.L_x_561) ;  /* 0xfffffffc00f08947 */ /* 0x004fea000383ffff */
[----:B------:R-:W-:Y:S05]  /*12ae0*/  BRA `(.L_x_590) ;  /* 0xffffffe800dc7947 */ /* 0x000fea000383ffff */
.L_x_569:
[----:B------:R-:W-:Y:S01]  /*12af0*/  BSSY B0, `(.L_x_591) ;  /* 0x0000006000007945 */ /* 0x000fe20003800000 */
[----:B------:R-:W-:-:S07]  /*12b00*/  IMAD.MOV.U32 R15, RZ, RZ, -0x1 ;  /* 0xffffffffff0f7424 */ /* 0x000fce00078e00ff */
[----:B------:R-:W-:Y:S05]  /*12b10*/  WARPSYNC.COLLECTIVE R15, `(.L_x_592) ;  /* 0x000000000f0c7348 */ /* 0x000fea0003c00000 */
[----:B------:R-:W-:Y:S02]  /*12b20*/  ELECT P6, UR62, PT ;  /* 0x00000000003e782f */ /* 0x000fe400038c0000 */
[----:B------:R-:W-:Y:S01]  /*12b30*/  MOV R14, UR62 ;  /* 0x0000003e000e7c02 */ /* 0x000fe20008000f00 */
[----:B------:R-:W-:Y:S10]  /*12b40*/  ENDCOLLECTIVE ;  /* 0x000000000000791b */ /* 0x000ff40003800000 */
.L_x_592:
[----:B------:R-:W-:Y:S05]  /*12b50*/  BSYNC B0 ;  /* 0x0000000000007941 */ /* 0x000fea0003800000 */
.L_x_591:
[----:B------:R-:W-:Y:S05]  /*12b60*/  BRA `(.L_x_593) ;  /* 0xfffffff400647947 */ /* 0x000fea000383ffff */
.L_x_573:
[----:B0-----:R0:W1:Y:S02]  /*12b70*/  SYNCS.PHASECHK.TRANS64.TRYWAIT P0, [R5+URZ], R2 ;  /* 0x00000002050075a7 */ /* 0x001064000800017f */
[----:B-1----:R-:W-:Y:S05]  /*12b80*/  @!P0 NANOSLEEP.SYNCS 0x989680 ;  /* 0x009896800000895d */ /* 0x002fea0003900000 */
[----:B------:R-:W1:Y:S02]  /*12b90*/  @!P0 SYNCS.PHASECHK.TRANS64 P0, [R5+URZ], R2 ;  /* 0x00000002050085a7 */ /* 0x000e64000800007f */
[----:B-1----:R-:W-:Y:S05]  /*12ba0*/  @!P0 BRA `(.L_x_573) ;  /* 0xfffffffc00f08947 */ /* 0x002fea000383ffff */
[----:B------:R-:W-:Y:S05]  /*12bb0*/  BRA `(.L_x_594) ;  /* 0xfffffff4008c7947 */ /* 0x000fea000383ffff */
.L_x_574:
[----:B0-----:R0:W1:Y:S02]  /*12bc0*/  SYNCS.PHASECHK.TRANS64.TRYWAIT P0, [R7+URZ], R0 ;  /* 0x00000000070075a7 */ /* 0x001064000800017f */
[----:B-1----:R-:W-:Y:S05]  /*12bd0*/  @!P0 NANOSLEEP.SYNCS 0x989680 ;  /* 0x009896800000895d */ /* 0x002fea0003900000 */
[----:B------:R-:W1:Y:S02]  /*12be0*/  @!P0 SYNCS.PHASECHK.TRANS64 P0, [R7+URZ], R0 ;  /* 0x00000000070085a7 */ /* 0x000e64000800007f */
[----:B-1----:R-:W-:Y:S05]  /*12bf0*/  @!P0 BRA `(.L_x_574) ;  /* 0xfffffffc00f08947 */ /* 0x002fea000383ffff */
[----:B------:R-:W-:Y:S05]  /*12c00*/  BRA `(.L_x_595) ;  /* 0xfffffff4009c7947 */ /* 0x000fea000383ffff */
.L_x_575:
[----:B0-----:R0:W1:Y:S02]  /*12c10*/  SYNCS.PHASECHK.TRANS64.TRYWAIT P0, [R7+URZ], R0 ;  /* 0x00000000070075a7 */ /* 0x001064000800017f */
[----:B-1----:R-:W-:Y:S05]  /*12c20*/  @!P0 NANOSLEEP.SYNCS 0x989680 ;  /* 0x009896800000895d */ /* 0x002fea0003900000 */
[----:B------:R-:W1:Y:S02]  /*12c30*/  @!P0 SYNCS.PHASECHK.TRANS64 P0, [R7+URZ], R0 ;  /* 0x00000000070085a7 */ /* 0x000e64000800007f */
[----:B-1----:R-:W-:Y:S05]  /*12c40*/  @!P0 BRA `(.L_x_575) ;  /* 0xfffffffc00f08947 */ /* 0x002fea000383ffff */
[----:B------:R-:W-:Y:S05]  /*12c50*/  BRA `(.L_x_596) ;  /* 0xfffffff400ac7947 */ /* 0x000fea000383ffff */
.L_x_576:
[----:B0-----:R0:W1:Y:S02]  /*12c60*/  SYNCS.PHASECHK.TRANS64.TRYWAIT P0, [R7+URZ], R0 ;  /* 0x00000000070075a7 */ /* 0x001064000800017f */
[----:B-1----:R-:W-:Y:S05]  /*12c70*/  @!P0 NANOSLEEP.SYNCS 0x989680 ;  /* 0x009896800000895d */ /* 0x002fea0003900000 */
[----:B------:R-:W1:Y:S02]  /*12c80*/  @!P0 SYNCS.PHASECHK.TRANS64 P0, [R7+URZ], R0 ;  /* 0x00000000070085a7 */ /* 0x000e64000800007f */
[----:B-1----:R-:W-:Y:S05]  /*12c90*/  @!P0 BRA `(.L_x_576) ;  /* 0xfffffffc00f08947 */ /* 0x002fea000383ffff */
[----:B------:R-:W-:Y:S05]  /*12ca0*/  BRA `(.L_x_597) ;  /* 0xfffffff400bc7947 */ /* 0x000fea000383ffff */
.L_x_577:
[----:B0-----:R0:W1:Y:S02]  /*12cb0*/  SYNCS.PHASECHK.TRANS64.TRYWAIT P0, [R7+URZ], R0 ;  /* 0x00000000070075a7 */ /* 0x001064000800017f */
[----:B-1----:R-:W-:Y:S05]  /*12cc0*/  @!P0 NANOSLEEP.SYNCS 0x989680 ;  /* 0x009896800000895d */ /* 0x002fea0003900000 */
[----:B------:R-:W1:Y:S02]  /*12cd0*/  @!P0 SYNCS.PHASECHK.TRANS64 P0, [R7+URZ], R0 ;  /* 0x00000000070085a7 */ /* 0x000e64000800007f */
[----:B-1----:R-:W-:Y:S05]  /*12ce0*/  @!P0 BRA `(.L_x_577) ;  /* 0xfffffffc00f08947 */ /* 0x002fea000383ffff */
[----:B------:R-:W-:Y:S05]  /*12cf0*/  BRA `(.L_x_598) ;  /* 0xfffffff400cc7947 */ /* 0x000fea000383ffff */
.L_x_578:
[----:B0-----:R0:W1:Y:S02]  /*12d00*/  SYNCS.PHASECHK.TRANS64.TRYWAIT P0, [R7+URZ], R0 ;  /* 0x00000000070075a7 */ /* 0x001064000800017f */
[----:B-1----:R-:W-:Y:S05]  /*12d10*/  @!P0 NANOSLEEP.SYNCS 0x989680 ;  /* 0x009896800000895d */ /* 0x002fea0003900000 */
[----:B------:R-:W1:Y:S02]  /*12d20*/  @!P0 SYNCS.PHASECHK.TRANS64 P0, [R7+URZ], R0 ;  /* 0x00000000070085a7 */ /* 0x000e64000800007f */
[----:B-1----:R-:W-:Y:S05]  /*12d30*/  @!P0 BRA `(.L_x_578) ;  /* 0xfffffffc00f08947 */ /* 0x002fea000383ffff */
[----:B------:R-:W-:Y:S05]  /*12d40*/  BRA `(.L_x_599) ;  /* 0xfffffff400dc7947 */ /* 0x000fea000383ffff */
.L_x_579:
[----:B0-----:R0:W1:Y:S02]  /*12d50*/  SYNCS.PHASECHK.TRANS64.TRYWAIT P0, [R7+URZ], R0 ;  /* 0x00000000070075a7 */ /* 0x001064000800017f */
[----:B-1----:R-:W-:Y:S05]  /*12d60*/  @!P0 NANOSLEEP.SYNCS 0x989680 ;  /* 0x009896800000895d */ /* 0x002fea0003900000 */
[----:B------:R-:W1:Y:S02]  /*12d70*/  @!P0 SYNCS.PHASECHK.TRANS64 P0, [R7+URZ], R0 ;  /* 0x00000000070085a7 */ /* 0x000e64000800007f */
[----:B-1----:R-:W-:Y:S05]  /*12d80*/  @!P0 BRA `(.L_x_579) ;  /* 0xfffffffc00f08947 */ /* 0x002fea000383ffff */
[----:B------:R-:W-:Y:S05]  /*12d90*/  BRA `(.L_x_600) ;  /* 0xfffffff400ec7947 */ /* 0x000fea000383ffff */
.L_x_580:
[----:B0-----:R0:W1:Y:S02]  /*12da0*/  SYNCS.PHASECHK.TRANS64.TRYWAIT P0, [R7+URZ], R0 ;  /* 0x00000000070075a7 */ /* 0x001064000800017f */
[----:B-1----:R-:W-:Y:S05]  /*12db0*/  @!P0 NANOSLEEP.SYNCS 0x989680 ;  /* 0x009896800000895d */ /* 0x002fea0003900000 */
[----:B------:R-:W1:Y:S02]  /*12dc0*/  @!P0 SYNCS.PHASECHK.TRANS64 P0, [R7+URZ], R0 ;  /* 0x00000000070085a7 */ /* 0x000e64000800007f */
[----:B-1----:R-:W-:Y:S05]  /*12dd0*/  @!P0 BRA `(.L_x_580) ;  /* 0xfffffffc00f08947 */ /* 0x002fea000383ffff */
[----:B------:R-:W-:Y:S05]  /*12de0*/  BRA `(.L_x_601) ;  /* 0xfffffff400fc7947 */ /* 0x000fea000383ffff */
.L_x_581:
[----:B0-----:R0:W1:Y:S02]  /*12df0*/  SYNCS.PHASECHK.TRANS64.TRYWAIT P0, [R7+URZ], R0 ;  /* 0x00000000070075a7 */ /* 0x001064000800017f */
[----:B-1----:R-:W-:Y:S05]  /*12e00*/  @!P0 NANOSLEEP.SYNCS 0x989680 ;  /* 0x009896800000895d */ /* 0x002fea0003900000 */
[----:B------:R-:W1:Y:S02]  /*12e10*/  @!P0 SYNCS.PHASECHK.TRANS64 P0, [R7+URZ], R0 ;  /* 0x00000000070085a7 */ /* 0x000e64000800007f */
[----:B-1----:R-:W-:Y:S05]  /*12e20*/  @!P0 BRA `(.L_x_581) ;  /* 0xfffffffc00f08947 */ /* 0x002fea000383ffff */
[----:B------:R-:W-:Y:S05]  /*12e30*/  BRA `(.L_x_602) ;  /* 0xfffffff8000c7947 */ /* 0x000fea000383ffff */
.L_x_582:
[----:B0-----:R0:W1:Y:S02]  /*12e40*/  SYNCS.PHASECHK.TRANS64.TRYWAIT P0, [R7+URZ], R0 ;  /* 0x00000000070075a7 */ /* 0x001064000800017f */
[----:B-1----:R-:W-:Y:S05]  /*12e50*/  @!P0 NANOSLEEP.SYNCS 0x989680 ;  /* 0x009896800000895d */ /* 0x002fea0003900000 */
[----:B------:R-:W1:Y:S02]  /*12e60*/  @!P0 SYNCS.PHASECHK.TRANS64 P0, [R7+URZ], R0 ;  /* 0x00000000070085a7 */ /* 0x000e64000800007f */
[----:B-1----:R-:W-:Y:S05]  /*12e70*/  @!P0 BRA `(.L_x_582) ;  /* 0xfffffffc00f08947 */ /* 0x002fea000383ffff */
[----:B------:R-:W-:Y:S05]  /*12e80*/  BRA `(.L_x_603) ;  /* 0xfffffff8001c7947 */ /* 0x000fea000383ffff */
.L_x_583:
[----:B0-----:R0:W1:Y:S02]  /*12e90*/  SYNCS.PHASECHK.TRANS64.TRYWAIT P0, [R7+URZ], R0 ;  /* 0x00000000070075a7 */ /* 0x001064000800017f */
[----:B-1----:R-:W-:Y:S05]  /*12ea0*/  @!P0 NANOSLEEP.SYNCS 0x989680 ;  /* 0x009896800000895d */ /* 0x002fea0003900000 */
[----:B------:R-:W1:Y:S02]  /*12eb0*/  @!P0 SYNCS.PHASECHK.TRANS64 P0, [R7+URZ], R0 ;  /* 0x00000000070085a7 */ /* 0x000e64000800007f */
[----:B-1----:R-:W-:Y:S05]  /*12ec0*/  @!P0 BRA `(.L_x_583) ;  /* 0xfffffffc00f08947 */ /* 0x002fea000383ffff */
[----:B------:R-:W-:Y:S05]  /*12ed0*/  BRA `(.L_x_604) ;  /* 0xfffffff8002c7947 */ /* 0x000fea000383ffff */
.L_x_584:
[----:B0-----:R0:W1:Y:S02]  /*12ee0*/  SYNCS.PHASECHK.TRANS64.TRYWAIT P0, [R7+URZ], R0 ;  /* 0x00000000070075a7 */ /* 0x001064000800017f */
[----:B-1----:R-:W-:Y:S05]  /*12ef0*/  @!P0 NANOSLEEP.SYNCS 0x989680 ;  /* 0x009896800000895d */ /* 0x002fea0003900000 */
[----:B------:R-:W1:Y:S02]  /*12f00*/  @!P0 SYNCS.PHASECHK.TRANS64 P0, [R7+URZ], R0 ;  /* 0x00000000070085a7 */ /* 0x000e64000800007f */
[----:B-1----:R-:W-:Y:S05]  /*12f10*/  @!P0 BRA `(.L_x_584) ;  /* 0xfffffffc00f08947 */ /* 0x002fea000383ffff */
[----:B------:R-:W-:Y:S05]  /*12f20*/  BRA `(.L_x_605) ;  /* 0xfffffff8003c7947 */ /* 0x000fea000383ffff */
.L_x_585:
[----:B0-----:R0:W1:Y:S02]  /*12f30*/  SYNCS.PHASECHK.TRANS64.TRYWAIT P0, [R7+URZ], R0 ;  /* 0x00000000070075a7 */ /* 0x001064000800017f */
[----:B-1----:R-:W-:Y:S05]  /*12f40*/  @!P0 NANOSLEEP.SYNCS 0x989680 ;  /* 0x009896800000895d */ /* 0x002fea0003900000 */
[----:B------:R-:W1:Y:S02]  /*12f50*/  @!P0 SYNCS.PHASECHK.TRANS64 P0, [R7+URZ], R0 ;  /* 0x00000000070085a7 */ /* 0x000e64000800007f */
[----:B-1----:R-:W-:Y:S05]  /*12f60*/  @!P0 BRA `(.L_x_585) ;  /* 0xfffffffc00f08947 */ /* 0x002fea000383ffff */
[----:B------:R-:W-:Y:S05]  /*12f70*/  BRA `(.L_x_606) ;  /* 0xfffffff8004c7947 */ /* 0x000fea000383ffff */
.L_x_607:
[----:B------:R-:W-:-:S00]  /*12f80*/  BRA `(.L_x_607) ;  /* 0xfffffffc00fc7947 */ /* 0x000fc0000383ffff */
[----:B------:R-:W-:-:S00]  /*12f90*/  NOP ;  /* 0x0000000000007918 */ /* 0x000fc00000000000 */
        /* <DEDUP_REMOVED lines=14> */
.L_x_608:


//--------------------- .nv.global.init           --------------------------
	.section	.nv.global.init,"aw",@progbits
.nv.global.init:
	.type		$str$22,@object
	.size		$str$22,($str$23 - $str$22)
$str$22:
        /*0000*/ 	.byte	0x6b, 0x5f, 0x74, 0x69, 0x6c, 0x65, 0x5f, 0x63, 0x6f, 0x75, 0x6e, 0x74, 0x20, 0x3e, 0x3d, 0x20
        /*0010*/ 	.byte	0x31, 0x00
	.type		$str$23,@object
	.size		$str$23,(__unnamed_1 - $str$23)
$str$23:
        /*0012*/ 	.byte	0x2f, 0x74, 0x6d, 0x70, 0x2f, 0x63, 0x75, 0x74, 0x6c, 0x61, 0x73, 0x73, 0x5f, 0x73, 0x77, 0x65
        /*0022*/ 	.byte	0x65, 0x70, 0x5f, 0x73, 0x72, 0x63, 0x2f, 0x69, 0x6e, 0x63, 0x6c, 0x75, 0x64, 0x65, 0x2f, 0x63
        /*0032*/ 	.byte	0x75, 0x74, 0x6c, 0x61, 0x73, 0x73, 0x2f, 0x67, 0x65, 0x6d, 0x6d, 0x2f, 0x63, 0x6f, 0x6c, 0x6c
        /*0042*/ 	.byte	0x65, 0x63, 0x74, 0x69, 0x76, 0x65, 0x2f, 0x73, 0x6d, 0x39, 0x30, 0x5f, 0x6d, 0x6d, 0x61, 0x5f
        /*0052*/ 	.byte	0x74, 0x6d, 0x61, 0x5f, 0x67, 0x6d, 0x6d, 0x61, 0x5f, 0x73, 0x73, 0x5f, 0x77, 0x61, 0x72, 0x70
        /*0062*/ 	.byte	0x73, 0x70, 0x65, 0x63, 0x69, 0x61, 0x6c, 0x69, 0x7a, 0x65, 0x64, 0x2e, 0x68, 0x70, 0x70, 0x00
	.type		__unnamed_1,@object
	.size		__unnamed_1,(.L_0 - __unnamed_1)
__unnamed_1:
        /* <DEDUP_REMOVED lines=173> */
        /*0b42*/ 	.byte	0x65, 0x3a, 0x3a, 0x69, 0x64, 0x65, 0x6e, 0x74, 0x69, 0x74, 0x79, 0x5d, 0x00
.L_0:


//--------------------- .nv.shared._ZN7cutlass13device_kernelINS_4gemm6kernel13GemmUniversalIN4cute5tupleIJiiiiEEENS1_10collective13CollectiveMmaINS1_34MainloopSm90TmaGmmaWarpSpecializedILi14ENS5_IJNS4_1CILi2EEENSA_ILi1EEESC_EEENS1_35KernelTmaWarpSpecializedCooperativeEEENS5_IJNSA_ILi256EEESG_NSA_ILi32EEEEEEaNS5_IJlSC_lEEEaSJ_NS4_8TiledMMAINS4_8MMA_AtomIJNS4_4SM904GMMA27MMA_64x256x32_S32S8S8_SS_TNEEEENS4_6LayoutISD_NS5_IJSC_NSA_ILi0EEESR_EEEEENS5_IJNS4_10UnderscoreESU_SU_EEEEENS4_13SM90_TMA_LOADENS4_14ComposedLayoutINS4_7SwizzleILi1ELi4ELi3EEENS4_18smem_ptr_flag_bitsILi8EEENSQ_INS5_IJNSA_ILi8EEESH_EEENS5_IJSH_SC_EEEEEEEvNS4_8identityENS4_23SM90_TMA_LOAD_MULTICASTES17_vS18_EENS_8epilogue10collective6detail29Sm90TmaWarpSpecializedAdapterINS1C_15DefaultEpilogueIaSJ_SJ_NS1B_6thread17LinearCombinationIaLi1EiiLNS1G_9ScaleType4KindE0ELNS_15FloatRoundStyleE2EaEENS1_15EpilogueDefaultEEEEEvvEEEEvNT_6ParamsE --------------------------
	.section	.nv.shared._ZN7cutlass13device_kernelINS_4gemm6kernel13GemmUniversalIN4cute5tupleIJiiiiEEENS1_10collective13CollectiveMmaINS1_34MainloopSm90TmaGmmaWarpSpecializedILi14ENS5_IJNS4_1CILi2EEENSA_ILi1EEESC_EEENS1_35KernelTmaWarpSpecializedCooperativeEEENS5_IJNSA_ILi256EEESG_NSA_ILi32EEEEEEaNS5_IJlSC_lEEEaSJ_NS4_8TiledMMAINS4_8MMA_AtomIJNS4_4SM904GMMA27MMA_64x256x32_S32S8S8_SS_TNEEEENS4_6LayoutISD_NS5_IJSC_NSA_ILi0EEESR_EEEEENS5_IJNS4_10UnderscoreESU_SU_EEEEENS4_13SM90_TMA_LOADENS4_14ComposedLayoutINS4_7SwizzleILi1ELi4ELi3EEENS4_18smem_ptr_flag_bitsILi8EEENSQ_INS5_IJNSA_ILi8EEESH_EEENS5_IJSH_SC_EEEEEEEvNS4_8identityENS4_23SM90_TMA_LOAD_MULTICASTES17_vS18_EENS_8epilogue10collective6detail29Sm90TmaWarpSpecializedAdapterINS1C_15DefaultEpilogueIaSJ_SJ_NS1B_6thread17LinearCombinationIaLi1EiiLNS1G_9ScaleType4KindE0ELNS_15FloatRoundStyleE2EaEENS1_15EpilogueDefaultEEEEEvvEEEEvNT_6ParamsE,"aw",@nobits
	.sectionflags	@""
	.align	16
	.zero		1024


//--------------------- .nv.shared.reserved.0     --------------------------
	.section	.nv.shared.reserved.0,"aw",@nobits
	.weak		__nv_reservedSMEM_offset_0_alias
	.size		__nv_reservedSMEM_offset_0_alias, 0, 0
	.other		__nv_reservedSMEM_offset_0_alias,@"STO_CUDA_RESERVED_SHARED STV_DEFAULT"
__nv_reservedSMEM_offset_0_alias:
	.zero		0


//--------------------- .nv.global                --------------------------
	.section	.nv.global,"aw",@nobits
.nv.global:
	.type		_ZN39_INTERNAL_6d37edaf_4_k_cu_88eb0992_69694cute1_E,@object
	.size		_ZN39_INTERNAL_6d37edaf_4_k_cu_88eb0992_69694cute1_E,(_ZN39_INTERNAL_6d37edaf_4_k_cu_88eb0992_69694cuda3std3__45__cpo6cbeginE - _ZN39_INTERNAL_6d37edaf_4_k_cu_88eb0992_69694cute1_E)
_ZN39_INTERNAL_6d37edaf_4_k_cu_88eb0992_69694cute1_E:
	.zero		1
	.type		_ZN39_INTERNAL_6d37edaf_4_k_cu_88eb0992_69694cuda3std3__45__cpo6cbeginE,@object
	.size		_ZN39_INTERNAL_6d37edaf_4_k_cu_88eb0992_69694cuda3std3__45__cpo6cbeginE,(_ZN39_INTERNAL_6d37edaf_4_k_cu_88eb0992_69694cuda3std3__48in_placeE - _ZN39_INTERNAL_6d37edaf_4_k_cu_88eb0992_69694cuda3std3__45__cpo6cbeginE)
_ZN39_INTERNAL_6d37edaf_4_k_cu_88eb0992_69694cuda3std3__45__cpo6cbeginE:
	.zero		1
	.type		_ZN39_INTERNAL_6d37edaf_4_k_cu_88eb0992_69694cuda3std3__48in_placeE,@object
	.size		_ZN39_INTERNAL_6d37edaf_4_k_cu_88eb0992_69694cuda3std3__48in_placeE,(_ZN39_INTERNAL_6d37edaf_4_k_cu_88eb0992_69694cuda3std6ranges3__45__cpo9iter_moveE - _ZN39_INTERNAL_6d37edaf_4_k_cu_88eb0992_69694cuda3std3__48in_placeE)
_ZN39_INTERNAL_6d37edaf_4_k_cu_88eb0992_69694cuda3std3__48in_placeE:
	.zero		1
	.type		_ZN39_INTERNAL_6d37edaf_4_k_cu_88eb0992_69694cuda3std6ranges3__45__cpo9iter_moveE,@object
	.size		_ZN39_INTERNAL_6d37edaf_4_k_cu_88eb0992_69694cuda3std6ranges3__45__cpo9iter_moveE,(_ZN39_INTERNAL_6d37edaf_4_k_cu_88eb0992_69694cuda3std3__45__cpo5beginE - _ZN39_INTERNAL_6d37edaf_4_k_cu_88eb0992_69694cuda3std6ranges3__45__cpo9iter_moveE)
_ZN39_INTERNAL_6d37edaf_4_k_cu_88eb0992_69694cuda3std6ranges3__45__cpo9iter_moveE:
	.zero		1
	.type		_ZN39_INTERNAL_6d37edaf_4_k_cu_88eb0992_69694cuda3std3__45__cpo5beginE,@object
	.size		_ZN39_INTERNAL_6d37edaf_4_k_cu_88eb0992_69694cuda3std3__45__cpo5beginE,(_ZN39_INTERNAL_6d37edaf_4_k_cu_88eb0992_69694cuda3std3__441_GLOBAL__N__6d37edaf_4_k_cu_88eb0992_69696ignoreE - _ZN39_INTERNAL_6d37edaf_4_k_cu_88eb0992_69694cuda3std3__45__cpo5beginE)
_ZN39_INTERNAL_6d37edaf_4_k_cu_88eb0992_69694cuda3std3__45__cpo5beginE:
	.zero		1
	.type		_ZN39_INTERNAL_6d37edaf_4_k_cu_88eb0992_69694cuda3std3__441_GLOBAL__N__6d37edaf_4_k_cu_88eb0992_69696ignoreE,@object
	.size		_ZN39_INTERNAL_6d37edaf_4_k_cu_88eb0992_69694cuda3std3__441_GLOBAL__N__6d37edaf_4_k_cu_88eb0992_69696ignoreE,(_ZN39_INTERNAL_6d37edaf_4_k_cu_88eb0992_69694cute7productE - _ZN39_INTERNAL_6d37edaf_4_k_cu_88eb0992_69694cuda3std3__441_GLOBAL__N__6d37edaf_4_k_cu_88eb0992_69696ignoreE)
_ZN39_INTERNAL_6d37edaf_4_k_cu_88eb0992_69694cuda3std3__441_GLOBAL__N__6d37edaf_4_k_cu_88eb0992_69696ignoreE:
	.zero		1
	.type		_ZN39_INTERNAL_6d37edaf_4_k_cu_88eb0992_69694cute7productE,@object
	.size		_ZN39_INTERNAL_6d37edaf_4_k_cu_88eb0992_69694cute7productE,(_ZN39_INTERNAL_6d37edaf_4_k_cu_88eb0992_69694cuda3std3__45__cpo3endE - _ZN39_INTERNAL_6d37edaf_4_k_cu_88eb0992_69694cute7productE)
_ZN39_INTERNAL_6d37edaf_4_k_cu_88eb0992_69694cute7productE:
	.zero		1
	.type		_ZN39_INTERNAL_6d37edaf_4_k_cu_88eb0992_69694cuda3std3__45__cpo3endE,@object
	.size		_ZN39_INTERNAL_6d37edaf_4_k_cu_88eb0992_69694cuda3std3__45__cpo3endE,(_ZN39_INTERNAL_6d37edaf_4_k_cu_88eb0992_69694cuda3std3__419piecewise_constructE - _ZN39_INTERNAL_6d37edaf_4_k_cu_88eb0992_69694cuda3std3__45__cpo3endE)
_ZN39_INTERNAL_6d37edaf_4_k_cu_88eb0992_69694cuda3std3__45__cpo3endE:
	.zero		1
	.type		_ZN39_INTERNAL_6d37edaf_4_k_cu_88eb0992_69694cuda3std3__419piecewise_constructE,@object
	.size		_ZN39_INTERNAL_6d37edaf_4_k_cu_88eb0992_69694cuda3std3__419piecewise_constructE,(_ZN39_INTERNAL_6d37edaf_4_k_cu_88eb0992_69694cuda3std3__45__cpo4cendE - _ZN39_INTERNAL_6d37edaf_4_k_cu_88eb0992_69694cuda3std3__419piecewise_constructE)
_ZN39_INTERNAL_6d37edaf_4_k_cu_88eb0992_69694cuda3std3__419piecewise_constructE:
	.zero		1
	.type		_ZN39_INTERNAL_6d37edaf_4_k_cu_88eb0992_69694cuda3std3__45__cpo4cendE,@object
	.size		_ZN39_INTERNAL_6d37edaf_4_k_cu_88eb0992_69694cuda3std3__45__cpo4cendE,(_ZN39_INTERNAL_6d37edaf_4_k_cu_88eb0992_69694cuda3std6ranges3__45__cpo4swapE - _ZN39_INTERNAL_6d37edaf_4_k_cu_88eb0992_69694cuda3std3__45__cpo4cendE)
_ZN39_INTERNAL_6d37edaf_4_k_cu_88eb0992_69694cuda3std3__45__cpo4cendE:
	.zero		1
	.type		_ZN39_INTERNAL_6d37edaf_4_k_cu_88eb0992_69694cuda3std6ranges3__45__cpo4swapE,@object
	.size		_ZN39_INTERNAL_6d37edaf_4_k_cu_88eb0992_69694cuda3std6ranges3__45__cpo4swapE,(.L_8 - _ZN39_INTERNAL_6d37edaf_4_k_cu_88eb0992_69694cuda3std6ranges3__45__cpo4swapE)
_ZN39_INTERNAL_6d37edaf_4_k_cu_88eb0992_69694cuda3std6ranges3__45__cpo4swapE:
	.zero		1
.L_8:


//--------------------- .nv.constant0._ZN7cutlass13device_kernelINS_4gemm6kernel13GemmUniversalIN4cute5tupleIJiiiiEEENS1_10collective13CollectiveMmaINS1_34MainloopSm90TmaGmmaWarpSpecializedILi14ENS5_IJNS4_1CILi2EEENSA_ILi1EEESC_EEENS1_35KernelTmaWarpSpecializedCooperativeEEENS5_IJNSA_ILi256EEESG_NSA_ILi32EEEEEEaNS5_IJlSC_lEEEaSJ_NS4_8TiledMMAINS4_8MMA_AtomIJNS4_4SM904GMMA27MMA_64x256x32_S32S8S8_SS_TNEEEENS4_6LayoutISD_NS5_IJSC_NSA_ILi0EEESR_EEEEENS5_IJNS4_10UnderscoreESU_SU_EEEEENS4_13SM90_TMA_LOADENS4_14ComposedLayoutINS4_7SwizzleILi1ELi4ELi3EEENS4_18smem_ptr_flag_bitsILi8EEENSQ_INS5_IJNSA_ILi8EEESH_EEENS5_IJSH_SC_EEEEEEEvNS4_8identityENS4_23SM90_TMA_LOAD_MULTICASTES17_vS18_EENS_8epilogue10collective6detail29Sm90TmaWarpSpecializedAdapterINS1C_15DefaultEpilogueIaSJ_SJ_NS1B_6thread17LinearCombinationIaLi1EiiLNS1G_9ScaleType4KindE0ELNS_15FloatRoundStyleE2EaEENS1_15EpilogueDefaultEEEEEvvEEEEvNT_6ParamsE --------------------------
	.section	.nv.constant0._ZN7cutlass13device_kernelINS_4gemm6kernel13GemmUniversalIN4cute5tupleIJiiiiEEENS1_10collective13CollectiveMmaINS1_34MainloopSm90TmaGmmaWarpSpecializedILi14ENS5_IJNS4_1CILi2EEENSA_ILi1EEESC_EEENS1_35KernelTmaWarpSpecializedCooperativeEEENS5_IJNSA_ILi256EEESG_NSA_ILi32EEEEEEaNS5_IJlSC_lEEEaSJ_NS4_8TiledMMAINS4_8MMA_AtomIJNS4_4SM904GMMA27MMA_64x256x32_S32S8S8_SS_TNEEEENS4_6LayoutISD_NS5_IJSC_NSA_ILi0EEESR_EEEEENS5_IJNS4_10UnderscoreESU_SU_EEEEENS4_13SM90_TMA_LOADENS4_14ComposedLayoutINS4_7SwizzleILi1ELi4ELi3EEENS4_18smem_ptr_flag_bitsILi8EEENSQ_INS5_IJNSA_ILi8EEESH_EEENS5_IJSH_SC_EEEEEEEvNS4_8identityENS4_23SM90_TMA_LOAD_MULTICASTES17_vS18_EENS_8epilogue10collective6detail29Sm90TmaWarpSpecializedAdapterINS1C_15DefaultEpilogueIaSJ_SJ_NS1B_6thread17LinearCombinationIaLi1EiiLNS1G_9ScaleType4KindE0ELNS_15FloatRoundStyleE2EaEENS1_15EpilogueDefaultEEEEEvvEEEEvNT_6ParamsE,"a",@progbits
	.sectionflags	@""
	.align	4
.nv.constant0._ZN7cutlass13device_kernelINS_4gemm6kernel13GemmUniversalIN4cute5tupleIJiiiiEEENS1_10collective13CollectiveMmaINS1_34MainloopSm90TmaGmmaWarpSpecializedILi14ENS5_IJNS4_1CILi2EEENSA_ILi1EEESC_EEENS1_35KernelTmaWarpSpecializedCooperativeEEENS5_IJNSA_ILi256EEESG_NSA_ILi32EEEEEEaNS5_IJlSC_lEEEaSJ_NS4_8TiledMMAINS4_8MMA_AtomIJNS4_4SM904GMMA27MMA_64x256x32_S32S8S8_SS_TNEEEENS4_6LayoutISD_NS5_IJSC_NSA_ILi0EEESR_EEEEENS5_IJNS4_10UnderscoreESU_SU_EEEEENS4_13SM90_TMA_LOADENS4_14ComposedLayoutINS4_7SwizzleILi1ELi4ELi3EEENS4_18smem_ptr_flag_bitsILi8EEENSQ_INS5_IJNSA_ILi8EEESH_EEENS5_IJSH_SC_EEEEEEEvNS4_8identityENS4_23SM90_TMA_LOAD_MULTICASTES17_vS18_EENS_8epilogue10collective6detail29Sm90TmaWarpSpecializedAdapterINS1C_15DefaultEpilogueIaSJ_SJ_NS1B_6thread17LinearCombinationIaLi1EiiLNS1G_9ScaleType4KindE0ELNS_15FloatRoundStyleE2EaEENS1_15EpilogueDefaultEEEEEvvEEEEvNT_6ParamsE:
	.zero		1664


//--------------------- SYMBOLS --------------------------

	.type		.nv.reservedSmem.offset0,@object
	.size		.nv.reservedSmem.offset0,0x4
	.type		__assertfail,@function
